	.target	sm_90a

	.elftype	@"ET_EXEC"


//--------------------- .note.nv.tkinfo           --------------------------
	.section	.note.nv.tkinfo,"",@"SHT_NOTE"
	.sectionflags	@"SHF_NOTE_NV_TKINFO"
	.tkinfo
        /*0018*/ 	.word	0x00000002
        /*0030*/ 	.string	""
        /*0030*/ 	.string	"ptxas"
        /*0030*/ 	.string	"Cuda compilation tools, release 13.0, V13.0.88"
        /*0030*/ 	.string	"Build cuda_13.0.r13.0/compiler.36424714_0"
        /*0030*/ 	.string	"-arch sm_90a -m 64 "



//--------------------- .note.nv.cuinfo           --------------------------
	.section	.note.nv.cuinfo,"",@"SHT_NOTE"
	.sectionflags	@"SHF_NOTE_NV_CUINFO"
        /*0018*/ 	.short	0x0002
        /*001a*/ 	.short	0x005a
        /*001c*/ 	.short	0x0082
	.zero		2


//--------------------- .nv.info                  --------------------------
	.section	.nv.info,"",@"SHT_CUDA_INFO"
	.align	4


	//----- nvinfo : EIATTR_REGCOUNT
	.align		4
        /*0000*/ 	.byte	0x04, 0x2f
        /*0002*/ 	.short	(.L_15 - .L_14)
	.align		4
.L_14:
        /*0004*/ 	.word	index@(_ZN7cutlass13device_kernelINS_4gemm6kernel13GemmUniversalIN4cute5tupleIJiiiiEEENS1_10collective13CollectiveMmaINS1_34MainloopSm90TmaGmmaWarpSpecializedILi7ENS5_IJNS4_1CILi1EEESB_SB_EEENS1_35KernelTmaWarpSpecializedCooperativeEEENS5_IJNSA_ILi128EEENSA_ILi256EEENSA_ILi32EEEEEEfNS5_IJlSB_lEEEfSJ_NS4_8TiledMMAINS4_8MMA_AtomIJNS4_4SM904GMMA30MMA_64x256x8_F32TF32TF32_SS_TNILNSN_7ScaleInE1ELSP_1EEEEEENS4_6LayoutINS5_IJNSA_ILi2EEESB_SB_EEENS5_IJSB_NSA_ILi0EEESV_EEEEENS5_IJNS4_10UnderscoreESY_SY_EEEEENS4_13SM90_TMA_LOADENS4_14ComposedLayoutINS4_7SwizzleILi3ELi4ELi3EEENS4_18smem_ptr_flag_bitsILi32EEENSS_INS5_IJNSA_ILi8EEESH_EEENS5_IJSH_SB_EEEEEEEvNS4_8identityES11_S1B_vS1C_EENS_8epilogue10collective6detail29Sm90TmaWarpSpecializedAdapterINS1F_15DefaultEpilogueIfSJ_SJ_NS1E_6thread17LinearCombinationIfLi1EffLNS1J_9ScaleType4KindE0ELNS_15FloatRoundStyleE2EfEENS1_15EpilogueDefaultEEEEEvvEEEEvNT_6ParamsE)
        /*0008*/ 	.word	0x000000a8


	//----- nvinfo : EIATTR_FRAME_SIZE
	.align		4
.L_15:
        /*000c*/ 	.byte	0x04, 0x11
        /*000e*/ 	.short	(.L_17 - .L_16)
	.align		4
.L_16:
        /*0010*/ 	.word	index@(_ZN7cutlass13device_kernelINS_4gemm6kernel13GemmUniversalIN4cute5tupleIJiiiiEEENS1_10collective13CollectiveMmaINS1_34MainloopSm90TmaGmmaWarpSpecializedILi7ENS5_IJNS4_1CILi1EEESB_SB_EEENS1_35KernelTmaWarpSpecializedCooperativeEEENS5_IJNSA_ILi128EEENSA_ILi256EEENSA_ILi32EEEEEEfNS5_IJlSB_lEEEfSJ_NS4_8TiledMMAINS4_8MMA_AtomIJNS4_4SM904GMMA30MMA_64x256x8_F32TF32TF32_SS_TNILNSN_7ScaleInE1ELSP_1EEEEEENS4_6LayoutINS5_IJNSA_ILi2EEESB_SB_EEENS5_IJSB_NSA_ILi0EEESV_EEEEENS5_IJNS4_10UnderscoreESY_SY_EEEEENS4_13SM90_TMA_LOADENS4_14ComposedLayoutINS4_7SwizzleILi3ELi4ELi3EEENS4_18smem_ptr_flag_bitsILi32EEENSS_INS5_IJNSA_ILi8EEESH_EEENS5_IJSH_SB_EEEEEEEvNS4_8identityES11_S1B_vS1C_EENS_8epilogue10collective6detail29Sm90TmaWarpSpecializedAdapterINS1F_15DefaultEpilogueIfSJ_SJ_NS1E_6thread17LinearCombinationIfLi1EffLNS1J_9ScaleType4KindE0ELNS_15FloatRoundStyleE2EfEENS1_15EpilogueDefaultEEEEEvvEEEEvNT_6ParamsE)
        /*0014*/ 	.word	0x00000000


	//----- nvinfo : EIATTR_MIN_STACK_SIZE
	.align		4
.L_17:
        /*0018*/ 	.byte	0x04, 0x12
        /*001a*/ 	.short	(.L_19 - .L_18)
	.align		4
.L_18:
        /*001c*/ 	.word	index@(_ZN7cutlass13device_kernelINS_4gemm6kernel13GemmUniversalIN4cute5tupleIJiiiiEEENS1_10collective13CollectiveMmaINS1_34MainloopSm90TmaGmmaWarpSpecializedILi7ENS5_IJNS4_1CILi1EEESB_SB_EEENS1_35KernelTmaWarpSpecializedCooperativeEEENS5_IJNSA_ILi128EEENSA_ILi256EEENSA_ILi32EEEEEEfNS5_IJlSB_lEEEfSJ_NS4_8TiledMMAINS4_8MMA_AtomIJNS4_4SM904GMMA30MMA_64x256x8_F32TF32TF32_SS_TNILNSN_7ScaleInE1ELSP_1EEEEEENS4_6LayoutINS5_IJNSA_ILi2EEESB_SB_EEENS5_IJSB_NSA_ILi0EEESV_EEEEENS5_IJNS4_10UnderscoreESY_SY_EEEEENS4_13SM90_TMA_LOADENS4_14ComposedLayoutINS4_7SwizzleILi3ELi4ELi3EEENS4_18smem_ptr_flag_bitsILi32EEENSS_INS5_IJNSA_ILi8EEESH_EEENS5_IJSH_SB_EEEEEEEvNS4_8identityES11_S1B_vS1C_EENS_8epilogue10collective6detail29Sm90TmaWarpSpecializedAdapterINS1F_15DefaultEpilogueIfSJ_SJ_NS1E_6thread17LinearCombinationIfLi1EffLNS1J_9ScaleType4KindE0ELNS_15FloatRoundStyleE2EfEENS1_15EpilogueDefaultEEEEEvvEEEEvNT_6ParamsE)
        /*0020*/ 	.word	0x00000000
.L_19:


//--------------------- .nv.compat                --------------------------
	.section	.nv.compat,"",@"SHT_CUDA_COMPAT_INFO"
	.align	4
        /*0000*/ 	.byte	0x02, 0x09, 0x01, 0x00, 0x02, 0x02, 0x04, 0x00, 0x02, 0x05, 0x05, 0x00, 0x03, 0x07, 0x01, 0x01
        /*0010*/ 	.byte	0x02, 0x03, 0x01, 0x00, 0x02, 0x06, 0x01, 0x00, 0x04, 0x0b, 0x08, 0x00, 0x00, 0x00, 0x00, 0x00
        /*0020*/ 	.byte	0x00, 0x00, 0x00, 0x00


//--------------------- .nv.info._ZN7cutlass13device_kernelINS_4gemm6kernel13GemmUniversalIN4cute5tupleIJiiiiEEENS1_10collective13CollectiveMmaINS1_34MainloopSm90TmaGmmaWarpSpecializedILi7ENS5_IJNS4_1CILi1EEESB_SB_EEENS1_35KernelTmaWarpSpecializedCooperativeEEENS5_IJNSA_ILi128EEENSA_ILi256EEENSA_ILi32EEEEEEfNS5_IJlSB_lEEEfSJ_NS4_8TiledMMAINS4_8MMA_AtomIJNS4_4SM904GMMA30MMA_64x256x8_F32TF32TF32_SS_TNILNSN_7ScaleInE1ELSP_1EEEEEENS4_6LayoutINS5_IJNSA_ILi2EEESB_SB_EEENS5_IJSB_NSA_ILi0EEESV_EEEEENS5_IJNS4_10UnderscoreESY_SY_EEEEENS4_13SM90_TMA_LOADENS4_14ComposedLayoutINS4_7SwizzleILi3ELi4ELi3EEENS4_18smem_ptr_flag_bitsILi32EEENSS_INS5_IJNSA_ILi8EEESH_EEENS5_IJSH_SB_EEEEEEEvNS4_8identityES11_S1B_vS1C_EENS_8epilogue10collective6detail29Sm90TmaWarpSpecializedAdapterINS1F_15DefaultEpilogueIfSJ_SJ_NS1E_6thread17LinearCombinationIfLi1EffLNS1J_9ScaleType4KindE0ELNS_15FloatRoundStyleE2EfEENS1_15EpilogueDefaultEEEEEvvEEEEvNT_6ParamsE --------------------------
	.section	.nv.info._ZN7cutlass13device_kernelINS_4gemm6kernel13GemmUniversalIN4cute5tupleIJiiiiEEENS1_10collective13CollectiveMmaINS1_34MainloopSm90TmaGmmaWarpSpecializedILi7ENS5_IJNS4_1CILi1EEESB_SB_EEENS1_35KernelTmaWarpSpecializedCooperativeEEENS5_IJNSA_ILi128EEENSA_ILi256EEENSA_ILi32EEEEEEfNS5_IJlSB_lEEEfSJ_NS4_8TiledMMAINS4_8MMA_AtomIJNS4_4SM904GMMA30MMA_64x256x8_F32TF32TF32_SS_TNILNSN_7ScaleInE1ELSP_1EEEEEENS4_6LayoutINS5_IJNSA_ILi2EEESB_SB_EEENS5_IJSB_NSA_ILi0EEESV_EEEEENS5_IJNS4_10UnderscoreESY_SY_EEEEENS4_13SM90_TMA_LOADENS4_14ComposedLayoutINS4_7SwizzleILi3ELi4ELi3EEENS4_18smem_ptr_flag_bitsILi32EEENSS_INS5_IJNSA_ILi8EEESH_EEENS5_IJSH_SB_EEEEEEEvNS4_8identityES11_S1B_vS1C_EENS_8epilogue10collective6detail29Sm90TmaWarpSpecializedAdapterINS1F_15DefaultEpilogueIfSJ_SJ_NS1E_6thread17LinearCombinationIfLi1EffLNS1J_9ScaleType4KindE0ELNS_15FloatRoundStyleE2EfEENS1_15EpilogueDefaultEEEEEvvEEEEvNT_6ParamsE,"",@"SHT_CUDA_INFO"
	.sectionflags	@""
	.align	4


	//----- nvinfo : EIATTR_CUDA_API_VERSION
	.align		4
        /*0000*/ 	.byte	0x04, 0x37
        /*0002*/ 	.short	(.L_21 - .L_20)
.L_20:
        /*0004*/ 	.word	0x00000082


	//----- nvinfo : EIATTR_KPARAM_INFO
	.align		4
.L_21:
        /*0008*/ 	.byte	0x04, 0x17
        /*000a*/ 	.short	(.L_23 - .L_22)
.L_22:
        /*000c*/ 	.word	0x00000000
        /*0010*/ 	.short	0x0000
        /*0012*/ 	.short	0x0070
        /*0014*/ 	.byte	0x00, 0xf0, 0x01, 0x10


	//----- nvinfo : EIATTR_SPARSE_MMA_MASK
	.align		4
.L_23:
        /*0018*/ 	.byte	0x03, 0x50
        /*001a*/ 	.short	0x0000


	//----- nvinfo : EIATTR_MAXREG_COUNT
	.align		4
        /*001c*/ 	.byte	0x03, 0x1b
        /*001e*/ 	.short	0x00a8


	//----- nvinfo : EIATTR_NUM_BARRIERS
	.align		4
        /*0020*/ 	.byte	0x02, 0x4c
        /*0022*/ 	.byte	0x01
	.zero		1


	//----- nvinfo : EIATTR_EXTERNS
	.align		4
        /*0024*/ 	.byte	0x04, 0x0f
        /*0026*/ 	.short	(.L_25 - .L_24)


	//   ....[0]....
	.align		4
.L_24:
        /*0028*/ 	.word	index@(__assertfail)


	//----- nvinfo : EIATTR_MERCURY_ISA_VERSION
	.align		4
.L_25:
        /*002c*/ 	.byte	0x03, 0x5f
        /*002e*/ 	.short	0x0101


	//----- nvinfo : EIATTR_INT_WARP_WIDE_INSTR_OFFSETS
	.align		4
        /*0030*/ 	.byte	0x04, 0x31
        /*0032*/ 	.short	(.L_27 - .L_26)


	//   ....[0]....
.L_26:
        /*0034*/ 	.word	0x00000410


	//   ....[1]....
        /*0038*/ 	.word	0x00000440


	//   ....[2]....
        /*003c*/ 	.word	0x00000520


	//----- nvinfo : EIATTR_COOP_GROUP_MASK_REGIDS
	.align		4
.L_27:
        /*0040*/ 	.byte	0x04, 0x29
        /*0042*/ 	.short	(.L_29 - .L_28)


	//   ....[0]....
.L_28:
        /*0044*/ 	.word	0xffffffff


	//   ....[1]....
        /*0048*/ 	.word	0xffffffff


	//   ....[2]....
        /*004c*/ 	.word	0xffffffff


	//   ....[3]....
        /*0050*/ 	.word	0xffffffff


	//   ....[4]....
        /*0054*/ 	.word	0xffffffff


	//----- nvinfo : EIATTR_COOP_GROUP_INSTR_OFFSETS
	.align		4
.L_29:
        /*0058*/ 	.byte	0x04, 0x28
        /*005a*/ 	.short	(.L_31 - .L_30)


	//   ....[0]....
.L_30:
        /*005c*/ 	.word	0x00000060


	//   ....[1]....
        /*0060*/ 	.word	0x00000070


	//   ....[2]....
        /*0064*/ 	.word	0x00000130


	//   ....[3]....
        /*0068*/ 	.word	0x00000320


	//   ....[4]....
        /*006c*/ 	.word	0x00000fd0


	//----- nvinfo : EIATTR_REG_RECONFIG
	.align		4
.L_31:
        /*0070*/ 	.byte	0x01, 0x54
	.zero		2


	//----- nvinfo : EIATTR_SYSCALL_OFFSETS
	.align		4
        /*0074*/ 	.byte	0x04, 0x46
        /*0076*/ 	.short	(.L_33 - .L_32)


	//   ....[0]....
.L_32:
        /*0078*/ 	.word	0x00001190


	//----- nvinfo : EIATTR_MBARRIER_INSTR_OFFSETS
	.align		4
.L_33:
        /*007c*/ 	.byte	0x04, 0x39
        /*007e*/ 	.short	(.L_35 - .L_34)


	//   ....[0]....
.L_34:
        /*0080*/ 	.word	0x00000230
        /*0084*/ 	.word	0x000000ff
        /*0088*/ 	.word	0x00000000
        /*008c*/ 	.short	0x0100
        /*008e*/ 	.byte	0x08
	.zero		1


	//   ....[1]....
        /*0090*/ 	.word	0x00000240
        /*0094*/ 	.word	0x000000ff
        /*0098*/ 	.word	0x00000038
        /*009c*/ 	.short	0x0100
        /*009e*/ 	.byte	0x08
	.zero		1


	//   ....[2]....
        /*00a0*/ 	.word	0x00000250
        /*00a4*/ 	.word	0x000000ff
        /*00a8*/ 	.word	0x00000008
        /*00ac*/ 	.short	0x0100
        /*00ae*/ 	.byte	0x08
	.zero		1


	//   ....[3]....
        /*00b0*/ 	.word	0x00000260
        /*00b4*/ 	.word	0x000000ff
        /*00b8*/ 	.word	0x00000040
        /*00bc*/ 	.short	0x0100
        /*00be*/ 	.byte	0x08
	.zero		1


	//   ....[4]....
        /*00c0*/ 	.word	0x00000270
        /*00c4*/ 	.word	0x000000ff
        /*00c8*/ 	.word	0x00000010
        /*00cc*/ 	.short	0x0100
        /*00ce*/ 	.byte	0x08
	.zero		1


	//   ....[5]....
        /*00d0*/ 	.word	0x00000280
        /*00d4*/ 	.word	0x000000ff
        /*00d8*/ 	.word	0x00000048
        /*00dc*/ 	.short	0x0100
        /*00de*/ 	.byte	0x08
	.zero		1


	//   ....[6]....
        /*00e0*/ 	.word	0x00000290
        /*00e4*/ 	.word	0x000000ff
        /*00e8*/ 	.word	0x00000018
        /*00ec*/ 	.short	0x0100
        /*00ee*/ 	.byte	0x08
	.zero		1


	//   ....[7]....
        /*00f0*/ 	.word	0x000002a0
        /*00f4*/ 	.word	0x000000ff
        /*00f8*/ 	.word	0x00000050
        /*00fc*/ 	.short	0x0100
        /*00fe*/ 	.byte	0x08
	.zero		1


	//   ....[8]....
        /*0100*/ 	.word	0x000002b0
        /*0104*/ 	.word	0x000000ff
        /*0108*/ 	.word	0x00000020
        /*010c*/ 	.short	0x0100
        /*010e*/ 	.byte	0x08
	.zero		1


	//   ....[9]....
        /*0110*/ 	.word	0x000002c0
        /*0114*/ 	.word	0x000000ff
        /*0118*/ 	.word	0x00000058
        /*011c*/ 	.short	0x0100
        /*011e*/ 	.byte	0x08
	.zero		1


	//   ....[10]....
        /*0120*/ 	.word	0x000002d0
        /*0124*/ 	.word	0x000000ff
        /*0128*/ 	.word	0x00000028
        /*012c*/ 	.short	0x0100
        /*012e*/ 	.byte	0x08
	.zero		1


	//   ....[11]....
        /*0130*/ 	.word	0x000002e0
        /*0134*/ 	.word	0x000000ff
        /*0138*/ 	.word	0x00000060
        /*013c*/ 	.short	0x0100
        /*013e*/ 	.byte	0x08
	.zero		1


	//   ....[12]....
        /*0140*/ 	.word	0x000002f0
        /*0144*/ 	.word	0x000000ff
        /*0148*/ 	.word	0x00000030
        /*014c*/ 	.short	0x0100
        /*014e*/ 	.byte	0x08
	.zero		1


	//   ....[13]....
        /*0150*/ 	.word	0x00000300
        /*0154*/ 	.word	0x000000ff
        /*0158*/ 	.word	0x00000068
        /*015c*/ 	.short	0x0100
        /*015e*/ 	.byte	0x08
	.zero		1


	//   ....[14]....
        /*0160*/ 	.word	0x00000590
        /*0164*/ 	.word	0x000000ff
        /*0168*/ 	.word	0x00000080
        /*016c*/ 	.short	0x0100
        /*016e*/ 	.byte	0x06
	.zero		1


	//   ....[15]....
        /*0170*/ 	.word	0x000005f0
        /*0174*/ 	.word	0x000000ff
        /*0178*/ 	.word	0x00000088
        /*017c*/ 	.short	0x0100
        /*017e*/ 	.byte	0x06
	.zero		1


	//   ....[16]....
        /*0180*/ 	.word	0x00001210
        /*0184*/ 	.word	0x00000003
        /*0188*/ 	.word	0x00000000
        /*018c*/ 	.short	0x010a
        /*018e*/ 	.byte	0x3f
	.zero		1


	//   ....[17]....
        /*0190*/ 	.word	0x00001250
        /*0194*/ 	.word	0x00000003
        /*0198*/ 	.word	0x00000000
        /*019c*/ 	.short	0x010a
        /*019e*/ 	.byte	0x3f
	.zero		1


	//   ....[18]....
        /*01a0*/ 	.word	0x00001620
        /*01a4*/ 	.word	0x000000ff
        /*01a8*/ 	.word	0x00000000
        /*01ac*/ 	.short	0x010a
        /*01ae*/ 	.byte	0x08
	.zero		1


	//   ....[19]....
        /*01b0*/ 	.word	0x00001660
        /*01b4*/ 	.word	0x000000ff
        /*01b8*/ 	.word	0x00000000
        /*01bc*/ 	.short	0x010a
        /*01be*/ 	.byte	0x08
	.zero		1


	//   ....[20]....
        /*01c0*/ 	.word	0x000018f0
        /*01c4*/ 	.word	0x000000ff
        /*01c8*/ 	.word	0x00000000
        /*01cc*/ 	.short	0x0101
        /*01ce*/ 	.byte	0x08
	.zero		1


	//   ....[21]....
        /*01d0*/ 	.word	0x00001b10
        /*01d4*/ 	.word	0x000000ff
        /*01d8*/ 	.word	0x00000000
        /*01dc*/ 	.short	0x0101
        /*01de*/ 	.byte	0x04
	.zero		1


	//   ....[22]....
        /*01e0*/ 	.word	0x00009170
        /*01e4*/ 	.word	0x0000000e
        /*01e8*/ 	.word	0x00000038
        /*01ec*/ 	.short	0x010a
        /*01ee*/ 	.byte	0x3f
	.zero		1


	//   ....[23]....
        /*01f0*/ 	.word	0x00009550
        /*01f4*/ 	.word	0x00000006
        /*01f8*/ 	.word	0x00000088
        /*01fc*/ 	.short	0x0101
        /*01fe*/ 	.byte	0x3f
	.zero		1


	//   ....[24]....
        /*0200*/ 	.word	0x00009c40
        /*0204*/ 	.word	0x00000007
        /*0208*/ 	.word	0x00000000
        /*020c*/ 	.short	0x010a
        /*020e*/ 	.byte	0x3f
	.zero		1


	//   ....[25]....
        /*0210*/ 	.word	0x00009cc0
        /*0214*/ 	.word	0x00000009
        /*0218*/ 	.word	0x00000000
        /*021c*/ 	.short	0x010a
        /*021e*/ 	.byte	0x3f
	.zero		1


	//   ....[26]....
        /*0220*/ 	.word	0x00009d50
        /*0224*/ 	.word	0x00000006
        /*0228*/ 	.word	0x00000000
        /*022c*/ 	.short	0x010a
        /*022e*/ 	.byte	0x3f
	.zero		1


	//   ....[27]....
        /*0230*/ 	.word	0x00009de0
        /*0234*/ 	.word	0x00000009
        /*0238*/ 	.word	0x00000000
        /*023c*/ 	.short	0x010a
        /*023e*/ 	.byte	0x3f
	.zero		1


	//   ....[28]....
        /*0240*/ 	.word	0x00009e70
        /*0244*/ 	.word	0x00000006
        /*0248*/ 	.word	0x00000000
        /*024c*/ 	.short	0x010a
        /*024e*/ 	.byte	0x3f
	.zero		1


	//   ....[29]....
        /*0250*/ 	.word	0x00009f00
        /*0254*/ 	.word	0x00000009
        /*0258*/ 	.word	0x00000000
        /*025c*/ 	.short	0x010a
        /*025e*/ 	.byte	0x3f
	.zero		1


	//   ....[30]....
        /*0260*/ 	.word	0x00009f90
        /*0264*/ 	.word	0x00000003
        /*0268*/ 	.word	0x00000000
        /*026c*/ 	.short	0x010a
        /*026e*/ 	.byte	0x3f
	.zero		1


	//   ....[31]....
        /*0270*/ 	.word	0x00009ff0
        /*0274*/ 	.word	0x00000003
        /*0278*/ 	.word	0x00000000
        /*027c*/ 	.short	0x010a
        /*027e*/ 	.byte	0x3f
	.zero		1


	//   ....[32]....
        /*0280*/ 	.word	0x0000a050
        /*0284*/ 	.word	0x00000004
        /*0288*/ 	.word	0x00000000
        /*028c*/ 	.short	0x010a
        /*028e*/ 	.byte	0x3f
	.zero		1


	//   ....[33]....
        /*0290*/ 	.word	0x0000a120
        /*0294*/ 	.word	0x0000000e
        /*0298*/ 	.word	0x00000038
        /*029c*/ 	.short	0x010a
        /*029e*/ 	.byte	0x3f
	.zero		1


	//   ....[34]....
        /*02a0*/ 	.word	0x0000a1f0
        /*02a4*/ 	.word	0x00000007
        /*02a8*/ 	.word	0x00000000
        /*02ac*/ 	.short	0x010a
        /*02ae*/ 	.byte	0x3f
	.zero		1


	//   ....[35]....
        /*02b0*/ 	.word	0x0000a240
        /*02b4*/ 	.word	0x00000009
        /*02b8*/ 	.word	0x00000000
        /*02bc*/ 	.short	0x010a
        /*02be*/ 	.byte	0x3f
	.zero		1


	//   ....[36]....
        /*02c0*/ 	.word	0x0000a290
        /*02c4*/ 	.word	0x00000006
        /*02c8*/ 	.word	0x00000000
        /*02cc*/ 	.short	0x010a
        /*02ce*/ 	.byte	0x3f
	.zero		1


	//   ....[37]....
        /*02d0*/ 	.word	0x0000a2e0
        /*02d4*/ 	.word	0x00000009
        /*02d8*/ 	.word	0x00000000
        /*02dc*/ 	.short	0x010a
        /*02de*/ 	.byte	0x3f
	.zero		1


	//   ....[38]....
        /*02e0*/ 	.word	0x0000a330
        /*02e4*/ 	.word	0x00000006
        /*02e8*/ 	.word	0x00000000
        /*02ec*/ 	.short	0x010a
        /*02ee*/ 	.byte	0x3f
	.zero		1


	//   ....[39]....
        /*02f0*/ 	.word	0x0000a380
        /*02f4*/ 	.word	0x00000009
        /*02f8*/ 	.word	0x00000000
        /*02fc*/ 	.short	0x010a
        /*02fe*/ 	.byte	0x3f
	.zero		1


	//----- nvinfo : EIATTR_NUM_MBARRIERS
	.align		4
.L_35:
        /*0300*/ 	.byte	0x03, 0x38
        /*0302*/ 	.short	0x0010


	//----- nvinfo : EIATTR_EXIT_INSTR_OFFSETS
	.align		4
        /*0304*/ 	.byte	0x04, 0x1c
        /*0306*/ 	.short	(.L_37 - .L_36)


	//   ....[0]....
.L_36:
        /*0308*/ 	.word	0x00000640


	//   ....[1]....
        /*030c*/ 	.word	0x00000f00


	//   ....[2]....
        /*0310*/ 	.word	0x000087e0


	//   ....[3]....
        /*0314*/ 	.word	0x00008e10


	//   ....[4]....
        /*0318*/ 	.word	0x00009fe0


	//----- nvinfo : EIATTR_MAX_THREADS
	.align		4
.L_37:
        /*031c*/ 	.byte	0x04, 0x05
        /*031e*/ 	.short	(.L_39 - .L_38)
.L_38:
        /*0320*/ 	.word	0x00000180
        /*0324*/ 	.word	0x00000001
        /*0328*/ 	.word	0x00000001


	//----- nvinfo : EIATTR_CRS_STACK_SIZE
	.align		4
.L_39:
        /*032c*/ 	.byte	0x04, 0x1e
        /*032e*/ 	.short	(.L_41 - .L_40)
.L_40:
        /*0330*/ 	.word	0x00000000


	//----- nvinfo : EIATTR_CBANK_PARAM_SIZE
	.align		4
.L_41:
        /*0334*/ 	.byte	0x03, 0x19
        /*0336*/ 	.short	0x0470


	//----- nvinfo : EIATTR_PARAM_CBANK
	.align		4
        /*0338*/ 	.byte	0x04, 0x0a
        /*033a*/ 	.short	(.L_43 - .L_42)
	.align		4
.L_42:
        /*033c*/ 	.word	index@(.nv.constant0._ZN7cutlass13device_kernelINS_4gemm6kernel13GemmUniversalIN4cute5tupleIJiiiiEEENS1_10collective13CollectiveMmaINS1_34MainloopSm90TmaGmmaWarpSpecializedILi7ENS5_IJNS4_1CILi1EEESB_SB_EEENS1_35KernelTmaWarpSpecializedCooperativeEEENS5_IJNSA_ILi128EEENSA_ILi256EEENSA_ILi32EEEEEEfNS5_IJlSB_lEEEfSJ_NS4_8TiledMMAINS4_8MMA_AtomIJNS4_4SM904GMMA30MMA_64x256x8_F32TF32TF32_SS_TNILNSN_7ScaleInE1ELSP_1EEEEEENS4_6LayoutINS5_IJNSA_ILi2EEESB_SB_EEENS5_IJSB_NSA_ILi0EEESV_EEEEENS5_IJNS4_10UnderscoreESY_SY_EEEEENS4_13SM90_TMA_LOADENS4_14ComposedLayoutINS4_7SwizzleILi3ELi4ELi3EEENS4_18smem_ptr_flag_bitsILi32EEENSS_INS5_IJNSA_ILi8EEESH_EEENS5_IJSH_SB_EEEEEEEvNS4_8identityES11_S1B_vS1C_EENS_8epilogue10collective6detail29Sm90TmaWarpSpecializedAdapterINS1F_15DefaultEpilogueIfSJ_SJ_NS1E_6thread17LinearCombinationIfLi1EffLNS1J_9ScaleType4KindE0ELNS_15FloatRoundStyleE2EfEENS1_15EpilogueDefaultEEEEEvvEEEEvNT_6ParamsE)
        /*0340*/ 	.short	0x0210
        /*0342*/ 	.short	0x0470


	//----- nvinfo : EIATTR_SW_WAR
	.align		4
.L_43:
        /*0344*/ 	.byte	0x04, 0x36
        /*0346*/ 	.short	(.L_45 - .L_44)
.L_44:
        /*0348*/ 	.word	0x00000008
.L_45:


//--------------------- .nv.callgraph             --------------------------
	.section	.nv.callgraph,"",@"SHT_CUDA_CALLGRAPH"
	.align	4
	.sectionentsize	8
	.align		4
        /*0000*/ 	.word	0x00000000
	.align		4
        /*0004*/ 	.word	0xffffffff
	.align		4
        /*0008*/ 	.word	index@(_ZN7cutlass13device_kernelINS_4gemm6kernel13GemmUniversalIN4cute5tupleIJiiiiEEENS1_10collective13CollectiveMmaINS1_34MainloopSm90TmaGmmaWarpSpecializedILi7ENS5_IJNS4_1CILi1EEESB_SB_EEENS1_35KernelTmaWarpSpecializedCooperativeEEENS5_IJNSA_ILi128EEENSA_ILi256EEENSA_ILi32EEEEEEfNS5_IJlSB_lEEEfSJ_NS4_8TiledMMAINS4_8MMA_AtomIJNS4_4SM904GMMA30MMA_64x256x8_F32TF32TF32_SS_TNILNSN_7ScaleInE1ELSP_1EEEEEENS4_6LayoutINS5_IJNSA_ILi2EEESB_SB_EEENS5_IJSB_NSA_ILi0EEESV_EEEEENS5_IJNS4_10UnderscoreESY_SY_EEEEENS4_13SM90_TMA_LOADENS4_14ComposedLayoutINS4_7SwizzleILi3ELi4ELi3EEENS4_18smem_ptr_flag_bitsILi32EEENSS_INS5_IJNSA_ILi8EEESH_EEENS5_IJSH_SB_EEEEEEEvNS4_8identityES11_S1B_vS1C_EENS_8epilogue10collective6detail29Sm90TmaWarpSpecializedAdapterINS1F_15DefaultEpilogueIfSJ_SJ_NS1E_6thread17LinearCombinationIfLi1EffLNS1J_9ScaleType4KindE0ELNS_15FloatRoundStyleE2EfEENS1_15EpilogueDefaultEEEEEvvEEEEvNT_6ParamsE)
	.align		4
        /*000c*/ 	.word	index@(__assertfail)
	.align		4
        /*0010*/ 	.word	0x00000000
	.align		4
        /*0014*/ 	.word	0xfffffffe
	.align		4
        /*0018*/ 	.word	0x00000000
	.align		4
        /*001c*/ 	.word	0xfffffffd
	.align		4
        /*0020*/ 	.word	0x00000000
	.align		4
        /*0024*/ 	.word	0xfffffffc


//--------------------- .nv.constant4             --------------------------
	.section	.nv.constant4,"a",@progbits
	.align	8
	.align		8
.nv.constant4:
        /*0000*/ 	.dword	__assertfail
	.align		8
        /*0008*/ 	.dword	__unnamed_1
	.align		8
        /*0010*/ 	.dword	_ZN40_INTERNAL_7a0c644b_4_k_cu_c0ff3bde_257664cuda3std3__45__cpo5beginE
	.align		8
        /*0018*/ 	.dword	_ZN40_INTERNAL_7a0c644b_4_k_cu_c0ff3bde_257664cuda3std3__45__cpo3endE
	.align		8
        /*0020*/ 	.dword	_ZN40_INTERNAL_7a0c644b_4_k_cu_c0ff3bde_257664cuda3std3__45__cpo6cbeginE
	.align		8
        /*0028*/ 	.dword	_ZN40_INTERNAL_7a0c644b_4_k_cu_c0ff3bde_257664cuda3std3__45__cpo4cendE
	.align		8
        /*0030*/ 	.dword	_ZN40_INTERNAL_7a0c644b_4_k_cu_c0ff3bde_257664cuda3std3__442_GLOBAL__N__7a0c644b_4_k_cu_c0ff3bde_257666ignoreE
	.align		8
        /*0038*/ 	.dword	_ZN40_INTERNAL_7a0c644b_4_k_cu_c0ff3bde_257664cuda3std3__419piecewise_constructE
	.align		8
        /*0040*/ 	.dword	_ZN40_INTERNAL_7a0c644b_4_k_cu_c0ff3bde_257664cuda3std3__48in_placeE
	.align		8
        /*0048*/ 	.dword	_ZN40_INTERNAL_7a0c644b_4_k_cu_c0ff3bde_257664cuda3std6ranges3__45__cpo4swapE
	.align		8
        /*0050*/ 	.dword	_ZN40_INTERNAL_7a0c644b_4_k_cu_c0ff3bde_257664cuda3std6ranges3__45__cpo9iter_moveE
	.align		8
        /*0058*/ 	.dword	_ZN40_INTERNAL_7a0c644b_4_k_cu_c0ff3bde_257664cute7productE
	.align		8
        /*0060*/ 	.dword	_ZN40_INTERNAL_7a0c644b_4_k_cu_c0ff3bde_257664cute1_E
	.align		8
        /*0068*/ 	.dword	$str$22
	.align		8
        /*0070*/ 	.dword	$str$23


//--------------------- .text._ZN7cutlass13device_kernelINS_4gemm6kernel13GemmUniversalIN4cute5tupleIJiiiiEEENS1_10collective13CollectiveMmaINS1_34MainloopSm90TmaGmmaWarpSpecializedILi7ENS5_IJNS4_1CILi1EEESB_SB_EEENS1_35KernelTmaWarpSpecializedCooperativeEEENS5_IJNSA_ILi128EEENSA_ILi256EEENSA_ILi32EEEEEEfNS5_IJlSB_lEEEfSJ_NS4_8TiledMMAINS4_8MMA_AtomIJNS4_4SM904GMMA30MMA_64x256x8_F32TF32TF32_SS_TNILNSN_7ScaleInE1ELSP_1EEEEEENS4_6LayoutINS5_IJNSA_ILi2EEESB_SB_EEENS5_IJSB_NSA_ILi0EEESV_EEEEENS5_IJNS4_10UnderscoreESY_SY_EEEEENS4_13SM90_TMA_LOADENS4_14ComposedLayoutINS4_7SwizzleILi3ELi4ELi3EEENS4_18smem_ptr_flag_bitsILi32EEENSS_INS5_IJNSA_ILi8EEESH_EEENS5_IJSH_SB_EEEEEEEvNS4_8identityES11_S1B_vS1C_EENS_8epilogue10collective6detail29Sm90TmaWarpSpecializedAdapterINS1F_15DefaultEpilogueIfSJ_SJ_NS1E_6thread17LinearCombinationIfLi1EffLNS1J_9ScaleType4KindE0ELNS_15FloatRoundStyleE2EfEENS1_15EpilogueDefaultEEEEEvvEEEEvNT_6ParamsE --------------------------
	.section	.text._ZN7cutlass13device_kernelINS_4gemm6kernel13GemmUniversalIN4cute5tupleIJiiiiEEENS1_10collective13CollectiveMmaINS1_34MainloopSm90TmaGmmaWarpSpecializedILi7ENS5_IJNS4_1CILi1EEESB_SB_EEENS1_35KernelTmaWarpSpecializedCooperativeEEENS5_IJNSA_ILi128EEENSA_ILi256EEENSA_ILi32EEEEEEfNS5_IJlSB_lEEEfSJ_NS4_8TiledMMAINS4_8MMA_AtomIJNS4_4SM904GMMA30MMA_64x256x8_F32TF32TF32_SS_TNILNSN_7ScaleInE1ELSP_1EEEEEENS4_6LayoutINS5_IJNSA_ILi2EEESB_SB_EEENS5_IJSB_NSA_ILi0EEESV_EEEEENS5_IJNS4_10UnderscoreESY_SY_EEEEENS4_13SM90_TMA_LOADENS4_14ComposedLayoutINS4_7SwizzleILi3ELi4ELi3EEENS4_18smem_ptr_flag_bitsILi32EEENSS_INS5_IJNSA_ILi8EEESH_EEENS5_IJSH_SB_EEEEEEEvNS4_8identityES11_S1B_vS1C_EENS_8epilogue10collective6detail29Sm90TmaWarpSpecializedAdapterINS1F_15DefaultEpilogueIfSJ_SJ_NS1E_6thread17LinearCombinationIfLi1EffLNS1J_9ScaleType4KindE0ELNS_15FloatRoundStyleE2EfEENS1_15EpilogueDefaultEEEEEvvEEEEvNT_6ParamsE,"ax",@progbits
	.align	128
.text._ZN7cutlass13device_kernelINS_4gemm6kernel13GemmUniversalIN4cute5tupleIJiiiiEEENS1_10collective13CollectiveMmaINS1_34MainloopSm90TmaGmmaWarpSpecializedILi7ENS5_IJNS4_1CILi1EEESB_SB_EEENS1_35KernelTmaWarpSpecializedCooperativeEEENS5_IJNSA_ILi128EEENSA_ILi256EEENSA_ILi32EEEEEEfNS5_IJlSB_lEEEfSJ_NS4_8TiledMMAINS4_8MMA_AtomIJNS4_4SM904GMMA30MMA_64x256x8_F32TF32TF32_SS_TNILNSN_7ScaleInE1ELSP_1EEEEEENS4_6LayoutINS5_IJNSA_ILi2EEESB_SB_EEENS5_IJSB_NSA_ILi0EEESV_EEEEENS5_IJNS4_10UnderscoreESY_SY_EEEEENS4_13SM90_TMA_LOADENS4_14ComposedLayoutINS4_7SwizzleILi3ELi4ELi3EEENS4_18smem_ptr_flag_bitsILi32EEENSS_INS5_IJNSA_ILi8EEESH_EEENS5_IJSH_SB_EEEEEEEvNS4_8identityES11_S1B_vS1C_EENS_8epilogue10collective6detail29Sm90TmaWarpSpecializedAdapterINS1F_15DefaultEpilogueIfSJ_SJ_NS1E_6thread17LinearCombinationIfLi1EffLNS1J_9ScaleType4KindE0ELNS_15FloatRoundStyleE2EfEENS1_15EpilogueDefaultEEEEEvvEEEEvNT_6ParamsE:
        .type           _ZN7cutlass13device_kernelINS_4gemm6kernel13GemmUniversalIN4cute5tupleIJiiiiEEENS1_10collective13CollectiveMmaINS1_34MainloopSm90TmaGmmaWarpSpecializedILi7ENS5_IJNS4_1CILi1EEESB_SB_EEENS1_35KernelTmaWarpSpecializedCooperativeEEENS5_IJNSA_ILi128EEENSA_ILi256EEENSA_ILi32EEEEEEfNS5_IJlSB_lEEEfSJ_NS4_8TiledMMAINS4_8MMA_AtomIJNS4_4SM904GMMA30MMA_64x256x8_F32TF32TF32_SS_TNILNSN_7ScaleInE1ELSP_1EEEEEENS4_6LayoutINS5_IJNSA_ILi2EEESB_SB_EEENS5_IJSB_NSA_ILi0EEESV_EEEEENS5_IJNS4_10UnderscoreESY_SY_EEEEENS4_13SM90_TMA_LOADENS4_14ComposedLayoutINS4_7SwizzleILi3ELi4ELi3EEENS4_18smem_ptr_flag_bitsILi32EEENSS_INS5_IJNSA_ILi8EEESH_EEENS5_IJSH_SB_EEEEEEEvNS4_8identityES11_S1B_vS1C_EENS_8epilogue10collective6detail29Sm90TmaWarpSpecializedAdapterINS1F_15DefaultEpilogueIfSJ_SJ_NS1E_6thread17LinearCombinationIfLi1EffLNS1J_9ScaleType4KindE0ELNS_15FloatRoundStyleE2EfEENS1_15EpilogueDefaultEEEEEvvEEEEvNT_6ParamsE,@function
        .size           _ZN7cutlass13device_kernelINS_4gemm6kernel13GemmUniversalIN4cute5tupleIJiiiiEEENS1_10collective13CollectiveMmaINS1_34MainloopSm90TmaGmmaWarpSpecializedILi7ENS5_IJNS4_1CILi1EEESB_SB_EEENS1_35KernelTmaWarpSpecializedCooperativeEEENS5_IJNSA_ILi128EEENSA_ILi256EEENSA_ILi32EEEEEEfNS5_IJlSB_lEEEfSJ_NS4_8TiledMMAINS4_8MMA_AtomIJNS4_4SM904GMMA30MMA_64x256x8_F32TF32TF32_SS_TNILNSN_7ScaleInE1ELSP_1EEEEEENS4_6LayoutINS5_IJNSA_ILi2EEESB_SB_EEENS5_IJSB_NSA_ILi0EEESV_EEEEENS5_IJNS4_10UnderscoreESY_SY_EEEEENS4_13SM90_TMA_LOADENS4_14ComposedLayoutINS4_7SwizzleILi3ELi4ELi3EEENS4_18smem_ptr_flag_bitsILi32EEENSS_INS5_IJNSA_ILi8EEESH_EEENS5_IJSH_SB_EEEEEEEvNS4_8identityES11_S1B_vS1C_EENS_8epilogue10collective6detail29Sm90TmaWarpSpecializedAdapterINS1F_15DefaultEpilogueIfSJ_SJ_NS1E_6thread17LinearCombinationIfLi1EffLNS1J_9ScaleType4KindE0ELNS_15FloatRoundStyleE2EfEENS1_15EpilogueDefaultEEEEEvvEEEEvNT_6ParamsE,(.L_x_328 - _ZN7cutlass13device_kernelINS_4gemm6kernel13GemmUniversalIN4cute5tupleIJiiiiEEENS1_10collective13CollectiveMmaINS1_34MainloopSm90TmaGmmaWarpSpecializedILi7ENS5_IJNS4_1CILi1EEESB_SB_EEENS1_35KernelTmaWarpSpecializedCooperativeEEENS5_IJNSA_ILi128EEENSA_ILi256EEENSA_ILi32EEEEEEfNS5_IJlSB_lEEEfSJ_NS4_8TiledMMAINS4_8MMA_AtomIJNS4_4SM904GMMA30MMA_64x256x8_F32TF32TF32_SS_TNILNSN_7ScaleInE1ELSP_1EEEEEENS4_6LayoutINS5_IJNSA_ILi2EEESB_SB_EEENS5_IJSB_NSA_ILi0EEESV_EEEEENS5_IJNS4_10UnderscoreESY_SY_EEEEENS4_13SM90_TMA_LOADENS4_14ComposedLayoutINS4_7SwizzleILi3ELi4ELi3EEENS4_18smem_ptr_flag_bitsILi32EEENSS_INS5_IJNSA_ILi8EEESH_EEENS5_IJSH_SB_EEEEEEEvNS4_8identityES11_S1B_vS1C_EENS_8epilogue10collective6detail29Sm90TmaWarpSpecializedAdapterINS1F_15DefaultEpilogueIfSJ_SJ_NS1E_6thread17LinearCombinationIfLi1EffLNS1J_9ScaleType4KindE0ELNS_15FloatRoundStyleE2EfEENS1_15EpilogueDefaultEEEEEvvEEEEvNT_6ParamsE)
        .other          _ZN7cutlass13device_kernelINS_4gemm6kernel13GemmUniversalIN4cute5tupleIJiiiiEEENS1_10collective13CollectiveMmaINS1_34MainloopSm90TmaGmmaWarpSpecializedILi7ENS5_IJNS4_1CILi1EEESB_SB_EEENS1_35KernelTmaWarpSpecializedCooperativeEEENS5_IJNSA_ILi128EEENSA_ILi256EEENSA_ILi32EEEEEEfNS5_IJlSB_lEEEfSJ_NS4_8TiledMMAINS4_8MMA_AtomIJNS4_4SM904GMMA30MMA_64x256x8_F32TF32TF32_SS_TNILNSN_7ScaleInE1ELSP_1EEEEEENS4_6LayoutINS5_IJNSA_ILi2EEESB_SB_EEENS5_IJSB_NSA_ILi0EEESV_EEEEENS5_IJNS4_10UnderscoreESY_SY_EEEEENS4_13SM90_TMA_LOADENS4_14ComposedLayoutINS4_7SwizzleILi3ELi4ELi3EEENS4_18smem_ptr_flag_bitsILi32EEENSS_INS5_IJNSA_ILi8EEESH_EEENS5_IJSH_SB_EEEEEEEvNS4_8identityES11_S1B_vS1C_EENS_8epilogue10collective6detail29Sm90TmaWarpSpecializedAdapterINS1F_15DefaultEpilogueIfSJ_SJ_NS1E_6thread17LinearCombinationIfLi1EffLNS1J_9ScaleType4KindE0ELNS_15FloatRoundStyleE2EfEENS1_15EpilogueDefaultEEEEEvvEEEEvNT_6ParamsE,@"STO_CUDA_ENTRY STV_DEFAULT"
_ZN7cutlass13device_kernelINS_4gemm6kernel13GemmUniversalIN4cute5tupleIJiiiiEEENS1_10collective13CollectiveMmaINS1_34MainloopSm90TmaGmmaWarpSpecializedILi7ENS5_IJNS4_1CILi1EEESB_SB_EEENS1_35KernelTmaWarpSpecializedCooperativeEEENS5_IJNSA_ILi128EEENSA_ILi256EEENSA_ILi32EEEEEEfNS5_IJlSB_lEEEfSJ_NS4_8TiledMMAINS4_8MMA_AtomIJNS4_4SM904GMMA30MMA_64x256x8_F32TF32TF32_SS_TNILNSN_7ScaleInE1ELSP_1EEEEEENS4_6LayoutINS5_IJNSA_ILi2EEESB_SB_EEENS5_IJSB_NSA_ILi0EEESV_EEEEENS5_IJNS4_10UnderscoreESY_SY_EEEEENS4_13SM90_TMA_LOADENS4_14ComposedLayoutINS4_7SwizzleILi3ELi4ELi3EEENS4_18smem_ptr_flag_bitsILi32EEENSS_INS5_IJNSA_ILi8EEESH_EEENS5_IJSH_SB_EEEEEEEvNS4_8identityES11_S1B_vS1C_EENS_8epilogue10collective6detail29Sm90TmaWarpSpecializedAdapterINS1F_15DefaultEpilogueIfSJ_SJ_NS1E_6thread17LinearCombinationIfLi1EffLNS1J_9ScaleType4KindE0ELNS_15FloatRoundStyleE2EfEENS1_15EpilogueDefaultEEEEEvvEEEEvNT_6ParamsE:
[----:B------:R-:W0:Y:S01]  /*0000*/  LDC R1, c[0x0][0x28] ;  /* 0x00000a00ff017b82 */ /* 0x000e220000000800 */
[----:B------:R-:W1:Y:S01]  /*0010*/  S2R R18, SR_TID.X ;  /* 0x0000000000127919 */ /* 0x000e620000002100 */
[----:B------:R-:W-:Y:S01]  /*0020*/  ELECT P0, URZ, PT ;  /* 0x00000000003f782f */ /* 0x000fe20003800000 */
[----:B------:R-:W-:Y:S01]  /*0030*/  BSSY B0, `(.L_x_0) ;  /* 0x000000f000007945 */ /* 0x000fe20003800000 */
[--C-:B-1----:R-:W-:Y:S02]  /*0040*/  SHF.R.U32.HI R0, RZ, 0x5, R18.reuse ;  /* 0x00000005ff007819 */ /* 0x102fe40000011612 */
[----:B------:R-:W-:-:S03]  /*0050*/  SHF.R.U32.HI R22, RZ, 0x7, R18 ;  /* 0x00000007ff167819 */ /* 0x000fc60000011612 */
[----:B------:R-:W1:Y:S04]  /*0060*/  SHFL.IDX PT, R5, R0, RZ, 0x1f ;  /* 0x00001fff00057589 */ /* 0x000e6800000e0000 */
[----:B------:R2:W3:Y:S01]  /*0070*/  SHFL.IDX PT, R8, R22, RZ, 0x1f ;  /* 0x00001fff16087589 */ /* 0x0004e200000e0000 */
[----:B-1----:R-:W-:-:S13]  /*0080*/  ISETP.NE.OR P0, PT, R5, RZ, !P0 ;  /* 0x000000ff0500720c */ /* 0x002fda0004705670 */
[----:B0-23--:R-:W-:Y:S05]  /*0090*/  @P0 BRA `(.L_x_1) ;  /* 0x0000000000200947 */ /* 0x00dfea0003800000 */
[----:B------:R-:W-:Y:S02]  /*00a0*/  ULDC.64 UR4, c[0x0][0x198] ;  /* 0x0000660000047ab9 */ /* 0x000fe40000000a00 */
[----:B------:R-:W-:Y:S02]  /*00b0*/  UIADD3 UR6, UP0, UR4, 0xf0, URZ ;  /* 0x000000f004067890 */ /* 0x000fe4000ff1e03f */
[----:B------:R-:W-:Y:S02]  /*00c0*/  UIADD3 UR4, UP1, UR4, 0x1f0, URZ ;  /* 0x000001f004047890 */ /* 0x000fe4000ff3e03f */
[----:B------:R-:W-:Y:S02]  /*00d0*/  UIADD3.X UR7, URZ, UR5, URZ, UP0, !UPT ;  /* 0x000000053f077290 */ /* 0x000fe400087fe43f */
[----:B------:R-:W-:-:S07]  /*00e0*/  UIADD3.X UR5, URZ, UR5, URZ, UP1, !UPT ;  /* 0x000000053f057290 */ /* 0x000fce0008ffe43f */
[----:B------:R0:W-:Y:S02]  /*00f0*/  UTMACCTL.PF [UR6] ;  /* 0x00000000060079b9 */ /* 0x0001e40008040000 */
[----:B------:R0:W-:Y:S02]  /*0100*/  UTMACCTL.PF [UR4] ;  /* 0x00000000040079b9 */ /* 0x0001e40008040000 */
[----:B0-----:R-:W-:Y:S01]  /*0110*/  NOP ;  /* 0x0000000000007918 */ /* 0x001fe20000000000 */
.L_x_1:
[----:B------:R-:W-:Y:S05]  /*0120*/  BSYNC B0 ;  /* 0x0000000000007941 */ /* 0x000fea0003800000 */
.L_x_0:
[----:B------:R-:W0:Y:S02]  /*0130*/  SHFL.IDX PT, R2, R0, RZ, 0x1f ;  /* 0x00001fff00027589 */ /* 0x000e2400000e0000 */
[----:B0-----:R-:W-:-:S13]  /*0140*/  ISETP.NE.AND P0, PT, R2, RZ, PT ;  /* 0x000000ff0200720c */ /* 0x001fda0003f05270 */
[----:B------:R-:W-:Y:S05]  /*0150*/  @P0 BRA `(.L_x_2) ;  /* 0x0000000000700947 */ /* 0x000fea0003800000 */
[----:B------:R-:W0:Y:S01]  /*0160*/  S2UR UR8, SR_CgaCtaId ;  /* 0x00000000000879c3 */ /* 0x000e220000008800 */
[----:B------:R-:W-:Y:S01]  /*0170*/  UMOV UR4, 0x400 ;  /* 0x0000040000047882 */ /* 0x000fe20000000000 */
[----:B------:R-:W-:Y:S01]  /*0180*/  UMOV UR5, 0x1 ;  /* 0x0000000100057882 */ /* 0x000fe20000000000 */
[----:B------:R-:W-:Y:S01]  /*0190*/  UMOV UR6, 0x100 ;  /* 0x0000010000067882 */ /* 0x000fe20000000000 */
[----:B------:R-:W-:Y:S01]  /*01a0*/  ELECT P0, URZ, PT ;  /* 0x00000000003f782f */ /* 0x000fe20003800000 */
[----:B------:R-:W-:-:S04]  /*01b0*/  UIADD3 UR6, -UR6, 0x100000, URZ ;  /* 0x0010000006067890 */ /* 0x000fc8000fffe13f */
[----:B------:R-:W-:Y:S02]  /*01c0*/  USHF.L.U32 UR7, UR6, 0xb, URZ ;  /* 0x0000000b06077899 */ /* 0x000fe4000800063f */
[----:B------:R-:W-:Y:S02]  /*01d0*/  USHF.L.U32 UR6, UR6, 0x1, URZ ;  /* 0x0000000106067899 */ /* 0x000fe4000800063f */
[----:B0-----:R-:W-:Y:S02]  /*01e0*/  ULEA UR8, UR8, UR4, 0x18 ;  /* 0x0000000408087291 */ /* 0x001fe4000f8ec03f */
[----:B------:R-:W-:-:S04]  /*01f0*/  UIADD3 UR4, -UR5, 0x100000, URZ ;  /* 0x0010000005047890 */ /* 0x000fc8000fffe13f */
[----:B------:R-:W-:Y:S02]  /*0200*/  USHF.L.U32 UR5, UR4, 0xb, URZ ;  /* 0x0000000b04057899 */ /* 0x000fe4000800063f */
[----:B------:R-:W-:Y:S01]  /*0210*/  USHF.L.U32 UR4, UR4, 0x1, URZ ;  /* 0x0000000104047899 */ /* 0x000fe2000800063f */
[----:B------:R-:W0:Y:S11]  /*0220*/  FENCE.VIEW.ASYNC.S ;  /* 0x00000000000073c6 */ /* 0x000e360000000000 */
[----:B0-----:R0:W1:Y:S01]  /*0230*/  SYNCS.EXCH.64 URZ, [UR8], UR4 ;  /* 0x00000004083f75b2 */ /* 0x0010620008000100 */
[----:B------:R0:W2:Y:S01]  /*0240*/  SYNCS.EXCH.64 URZ, [UR8+0x38], UR6 ;  /* 0x00003806083f75b2 */ /* 0x0000a20008000100 */
[----:B------:R0:W3:Y:S01]  /*0250*/  SYNCS.EXCH.64 URZ, [UR8+0x8], UR4 ;  /* 0x00000804083f75b2 */ /* 0x0000e20008000100 */
[----:B------:R0:W4:Y:S01]  /*0260*/  SYNCS.EXCH.64 URZ, [UR8+0x40], UR6 ;  /* 0x00004006083f75b2 */ /* 0x0001220008000100 */
[----:B------:R0:W0:Y:S01]  /*0270*/  SYNCS.EXCH.64 URZ, [UR8+0x10], UR4 ;  /* 0x00001004083f75b2 */ /* 0x0000220008000100 */
        /* <DEDUP_REMOVED lines=9> */
[----:B------:R-:W-:Y:S01]  /*0310*/  NOP ;  /* 0x0000000000007918 */ /* 0x000fe20000000000 */
.L_x_2:
[----:B------:R-:W5:Y:S01]  /*0320*/  SHFL.IDX PT, R0, R0, RZ, 0x1f ;  /* 0x00001fff00007589 */ /* 0x000f6200000e0000 */
[----:B------:R-:W-:Y:S01]  /*0330*/  ELECT P0, URZ, PT ;  /* 0x00000000003f782f */ /* 0x000fe20003800000 */
[----:B------:R-:W1:Y:S01]  /*0340*/  LDC R2, c[0x0][0x65c] ;  /* 0x00019700ff027b82 */ /* 0x000e620000000800 */
[----:B------:R-:W-:Y:S01]  /*0350*/  SHF.R.S32.HI R6, RZ, 0x1f, R5 ;  /* 0x0000001fff067819 */ /* 0x000fe20000011405 */
[----:B------:R-:W2:Y:S01]  /*0360*/  S2R R3, SR_CTAID.Y ;  /* 0x0000000000037919 */ /* 0x000ea20000002600 */
[----:B0-----:R-:W-:Y:S01]  /*0370*/  UMOV UR4, 0x20 ;  /* 0x0000002000047882 */ /* 0x001fe20000000000 */
[----:B------:R-:W-:Y:S01]  /*0380*/  ISETP.NE.AND P2, PT, R8, RZ, PT ;  /* 0x000000ff0800720c */ /* 0x000fe20003f45270 */
[----:B------:R-:W-:Y:S01]  /*0390*/  NOP ;  /* 0x0000000000007918 */ /* 0x000fe20000000000 */
[----:B------:R-:W0:Y:S01]  /*03a0*/  S2R R4, SR_CTAID.X ;  /* 0x0000000000047919 */ /* 0x000e220000002500 */
[----:B------:R-:W-:Y:S01]  /*03b0*/  LEA.HI R6, R6, R5, RZ, 0x2 ;  /* 0x0000000506067211 */ /* 0x000fe200078f10ff */
[----:B------:R-:W-:Y:S01]  /*03c0*/  NOP ;  /* 0x0000000000007918 */ /* 0x000fe20000000000 */
[----:B-----5:R-:W-:-:S02]  /*03d0*/  ISETP.NE.OR P0, PT, R0, RZ, !P0 ;  /* 0x000000ff0000720c */ /* 0x020fc40004705670 */
[----:B-1----:R-:W-:-:S04]  /*03e0*/  ISETP.NE.AND P3, PT, R2, 0x1, PT ;  /* 0x000000010200780c */ /* 0x002fc80003f65270 */
[----:B------:R-:W-:Y:S02]  /*03f0*/  P2R R0, PR, RZ, 0x8 ;  /* 0x00000008ff007803 */ /* 0x000fe40000000000 */
[----:B------:R-:W-:-:S05]  /*0400*/  LOP3.LUT R0, R6, 0xfffffffc, RZ, 0xc0, !PT ;  /* 0xfffffffc06007812 */ /* 0x000fca00078ec0ff */
[----:B------:R-:W-:Y:S01]  /*0410*/  VOTEU.ALL UP0, P0 ;  /* 0x00000000003f7886 */ /* 0x000fe20000000000 */
[----:B------:R-:W-:Y:S01]  /*0420*/  IMAD.IADD R0, R5, 0x1, -R0 ;  /* 0x0000000105007824 */ /* 0x000fe200078e0a00 */
[----:B------:R-:W0:Y:S01]  /*0430*/  @P3 LDC R17, c[0x0][0x10] ;  /* 0x00000400ff113b82 */ /* 0x000e220000000800 */
[----:B------:R-:W-:Y:S01]  /*0440*/  VOTEU.ALL UP1, P0 ;  /* 0x00000000003f7886 */ /* 0x000fe20000020000 */
[----:B--2---:R-:W-:Y:S01]  /*0450*/  @P3 IMAD.MOV.U32 R6, RZ, RZ, R3 ;  /* 0x000000ffff063224 */ /* 0x004fe200078e0003 */
[----:B------:R-:W-:Y:S01]  /*0460*/  @!UP0 UMOV UR6, 0x400 ;  /* 0x0000040000068882 */ /* 0x000fe20000000000 */
[----:B------:R-:W-:-:S04]  /*0470*/  @!UP0 UIADD3 UR4, -UR4, 0x100000, URZ ;  /* 0x0010000004048890 */ /* 0x000fc8000fffe13f */
[----:B------:R-:W-:Y:S02]  /*0480*/  @!UP0 USHF.L.U32 UR5, UR4, 0xb, URZ ;  /* 0x0000000b04058899 */ /* 0x000fe4000800063f */
[----:B------:R-:W-:Y:S01]  /*0490*/  @!UP0 USHF.L.U32 UR4, UR4, 0x1, URZ ;  /* 0x0000000104048899 */ /* 0x000fe2000800063f */
[----:B------:R-:W-:Y:S02]  /*04a0*/  @P3 IMAD.MOV.U32 R7, RZ, RZ, RZ ;  /* 0x000000ffff073224 */ /* 0x000fe400078e00ff */
[----:B------:R-:W-:Y:S01]  /*04b0*/  IMAD.MOV.U32 R5, RZ, RZ, RZ ;  /* 0x000000ffff057224 */ /* 0x000fe200078e00ff */
[----:B------:R-:W1:Y:S01]  /*04c0*/  @!UP0 S2UR UR7, SR_CgaCtaId ;  /* 0x00000000000789c3 */ /* 0x000e620000008800 */
[----:B------:R-:W-:-:S07]  /*04d0*/  @P3 IMAD.MOV.U32 R11, RZ, RZ, RZ ;  /* 0x000000ffff0b3224 */ /* 0x000fce00078e00ff */
[----:B------:R-:W2:Y:S01]  /*04e0*/  @!P3 LDC R9, c[0x0][0xc] ;  /* 0x00000300ff09bb82 */ /* 0x000ea20000000800 */
[----:B0-----:R-:W-:-:S04]  /*04f0*/  @P3 IMAD.WIDE.U32 R16, R4, R17, R6 ;  /* 0x0000001104103225 */ /* 0x001fc800078e0006 */
[----:B------:R-:W-:Y:S01]  /*0500*/  @P3 IMAD.IADD R17, R17, 0x1, R11 ;  /* 0x0000000111113824 */ /* 0x000fe200078e020b */
[----:B-1----:R-:W-:Y:S01]  /*0510*/  @!UP0 ULEA UR6, UR7, UR6, 0x18 ;  /* 0x0000000607068291 */ /* 0x002fe2000f8ec03f */
[----:B------:R-:W-:Y:S01]  /*0520*/  VOTEU.ALL UP0, P0 ;  /* 0x00000000003f7886 */ /* 0x000fe20000000000 */
[----:B------:R-:W-:-:S04]  /*0530*/  ISETP.NE.AND P0, PT, R0, 0x3, PT ;  /* 0x000000030000780c */ /* 0x000fc80003f05270 */
[----:B------:R-:W-:Y:S01]  /*0540*/  ISETP.EQ.OR P0, PT, R0, RZ, !P0 ;  /* 0x000000ff0000720c */ /* 0x000fe20004702670 */
[----:B--2---:R-:W-:-:S03]  /*0550*/  @!P3 IMAD.WIDE.U32 R6, R9, R3, R4 ;  /* 0x000000030906b225 */ /* 0x004fc600078e0004 */
[C---:B------:R-:W-:Y:S01]  /*0560*/  ISETP.EQ.AND P0, PT, R8.reuse, RZ, P0 ;  /* 0x000000ff0800720c */ /* 0x040fe20000702270 */
[----:B------:R-:W-:Y:S01]  /*0570*/  VIADD R8, R8, 0xffffffff ;  /* 0xffffffff08087836 */ /* 0x000fe20000000000 */
[----:B------:R-:W0:Y:S02]  /*0580*/  FENCE.VIEW.ASYNC.S ;  /* 0x00000000000073c6 */ /* 0x000e240000000000 */
[----:B0-----:R0:W3:Y:S01]  /*0590*/  @!UP0 SYNCS.EXCH.64 URZ, [UR6+0x80], UR4 ;  /* 0x00008004063f85b2 */ /* 0x0010e20008000100 */
[----:B------:R-:W-:Y:S01]  /*05a0*/  @!P3 IMAD.MOV.U32 R16, RZ, RZ, R6 ;  /* 0x000000ffff10b224 */ /* 0x000fe200078e0006 */
[----:B------:R-:W-:Y:S01]  /*05b0*/  SEL R19, RZ, 0x1, !P0 ;  /* 0x00000001ff137807 */ /* 0x000fe20004000000 */
[----:B------:R-:W-:Y:S01]  /*05c0*/  @!P3 IMAD.MOV.U32 R17, RZ, RZ, R7 ;  /* 0x000000ffff11b224 */ /* 0x000fe200078e0007 */
[----:B------:R-:W-:-:S04]  /*05d0*/  ISETP.GE.U32.AND P1, PT, R8, 0x2, PT ;  /* 0x000000020800780c */ /* 0x000fc80003f26070 */
[----:B------:R-:W-:Y:S01]  /*05e0*/  SEL R19, R19, 0x2, P1 ;  /* 0x0000000213137807 */ /* 0x000fe20000800000 */
[----:B------:R0:W3:Y:S01]  /*05f0*/  @!UP1 SYNCS.EXCH.64 URZ, [UR6+0x88], UR4 ;  /* 0x00008804063f95b2 */ /* 0x0000e20008000100 */
[----:B------:R-:W-:Y:S01]  /*0600*/  NOP ;  /* 0x0000000000007918 */ /* 0x000fe20000000000 */
[----:B---34-:R-:W-:Y:S06]  /*0610*/  BAR.SYNC.DEFER_BLOCKING 0x0 ;  /* 0x0000000000007b1d */ /* 0x018fec0000010000 */
[----:B------:R-:W-:Y:S05]  /*0620*/  @!P2 BRA `(.L_x_3) ;  /* 0x000000800070a947 */ /* 0x000fea0003800000 */
[----:B------:R-:W-:-:S13]  /*0630*/  ISETP.GT.U32.AND P0, PT, R8, 0x1, PT ;  /* 0x000000010800780c */ /* 0x000fda0003f04070 */
[----:B0-----:R-:W-:Y:S05]  /*0640*/  @P0 EXIT ;  /* 0x000000000000094d */ /* 0x001fea0003800000 */
[----:B------:R-:W-:Y:S01]  /*0650*/  ULDC.64 UR4, c[0x0][0x650] ;  /* 0x0001940000047ab9 */ /* 0x000fe20000000a00 */
[----:B------:R-:W-:Y:S01]  /*0660*/  PRMT R0, RZ, 0x7610, R0 ;  /* 0x00007610ff007816 */ /* 0x000fe20000000000 */
[----:B------:R-:W-:Y:S01]  /*0670*/  IMAD.MOV.U32 R153, RZ, RZ, -0x1 ;  /* 0xffffffffff997424 */ /* 0x000fe200078e00ff */
[----:B------:R-:W-:Y:S01]  /*0680*/  ISETP.GE.U32.AND P0, PT, R16, UR4, PT ;  /* 0x0000000410007c0c */ /* 0x000fe2000bf06070 */
[----:B------:R-:W-:Y:S02]  /*0690*/  IMAD.MOV.U32 R152, RZ, RZ, -0x1 ;  /* 0xffffffffff987424 */ /* 0x000fe400078e00ff */
[----:B------:R-:W-:Y:S01]  /*06a0*/  IMAD.MOV.U32 R23, RZ, RZ, -0x1 ;  /* 0xffffffffff177424 */ /* 0x000fe200078e00ff */
[----:B------:R-:W-:-:S13]  /*06b0*/  ISETP.GE.U32.AND.EX P0, PT, R17, UR5, PT, P0 ;  /* 0x0000000511007c0c */ /* 0x000fda000bf06100 */
[----:B------:R-:W-:Y:S05]  /*06c0*/  @P0 BRA `(.L_x_4) ;  /* 0x0000000400540947 */ /* 0x000fea0003800000 */
[----:B------:R-:W0:Y:S01]  /*06d0*/  LDC.64 R14, c[0x0][0x628] ;  /* 0x00018a00ff0e7b82 */ /* 0x000e220000000a00 */
[----:B------:R-:W-:Y:S02]  /*06e0*/  IMAD.MOV.U32 R6, RZ, RZ, R16 ;  /* 0x000000ffff067224 */ /* 0x000fe400078e0010 */
[----:B------:R-:W-:-:S05]  /*06f0*/  IMAD.MOV.U32 R7, RZ, RZ, R17 ;  /* 0x000000ffff077224 */ /* 0x000fca00078e0011 */
[----:B------:R-:W1:Y:S08]  /*0700*/  LDC R0, c[0x0][0x630] ;  /* 0x00018c00ff007b82 */ /* 0x000e700000000800 */
[----:B------:R-:W2:Y:S01]  /*0710*/  LDC.64 R20, c[0x0][0x620] ;  /* 0x00018800ff147b82 */ /* 0x000ea20000000a00 */
[----:B0-----:R-:W-:-:S04]  /*0720*/  ISETP.NE.U32.AND P0, PT, R14, RZ, PT ;  /* 0x000000ff0e00720c */ /* 0x001fc80003f05070 */
[----:B------:R-:W-:-:S13]  /*0730*/  ISETP.NE.AND.EX P0, PT, R15, RZ, PT, P0 ;  /* 0x000000ff0f00720c */ /* 0x000fda0003f05300 */
[----:B-12---:R-:W-:Y:S05]  /*0740*/  @!P0 BRA `(.L_x_5) ;  /* 0x0000000000288947 */ /* 0x006fea0003800000 */
[----:B------:R-:W0:Y:S02]  /*0750*/  LDC R11, c[0x0][0x634] ;  /* 0x00018d00ff0b7b82 */ /* 0x000e240000000800 */
[----:B0-----:R-:W-:-:S05]  /*0760*/  IADD3 R11, P0, R16, R11, RZ ;  /* 0x0000000b100b7210 */ /* 0x001fca0007f1e0ff */
[----:B------:R-:W-:-:S04]  /*0770*/  IMAD.X R13, RZ, RZ, R17, P0 ;  /* 0x000000ffff0d7224 */ /* 0x000fc800000e0611 */
[----:B------:R-:W-:-:S04]  /*0780*/  IMAD.WIDE.U32 R6, R13, R14, RZ ;  /* 0x0000000e0d067225 */ /* 0x000fc800078e00ff */
[----:B------:R-:W-:-:S04]  /*0790*/  IMAD.WIDE.U32 R8, P0, R11, R15, R6 ;  /* 0x0000000f0b087225 */ /* 0x000fc80007800006 */
[----:B------:R-:W-:-:S04]  /*07a0*/  IMAD.WIDE.U32 R6, R11, R14, RZ ;  /* 0x0000000e0b067225 */ /* 0x000fc800078e00ff */
[----:B------:R-:W-:Y:S01]  /*07b0*/  IMAD.X R11, RZ, RZ, RZ, P0 ;  /* 0x000000ffff0b7224 */ /* 0x000fe200000e06ff */
[----:B------:R-:W-:Y:S01]  /*07c0*/  IADD3 RZ, P0, R7, R8, RZ ;  /* 0x0000000807ff7210 */ /* 0x000fe20007f1e0ff */
[----:B------:R-:W-:-:S04]  /*07d0*/  IMAD.MOV.U32 R10, RZ, RZ, R9 ;  /* 0x000000ffff0a7224 */ /* 0x000fc800078e0009 */
[----:B------:R-:W-:-:S08]  /*07e0*/  IMAD.WIDE.U32.X R6, R13, R15, R10, P0 ;  /* 0x0000000f0d067225 */ /* 0x000fd000000e040a */
.L_x_5:
[-CC-:B------:R-:W-:Y:S01]  /*07f0*/  SHF.R.U64 R23, R6, R0.reuse, R7.reuse ;  /* 0x0000000006177219 */ /* 0x180fe20000001207 */
[----:B------:R-:W0:Y:S01]  /*0800*/  LDC R10, c[0x0][0x618] ;  /* 0x00018600ff0a7b82 */ /* 0x000e220000000800 */
[----:B------:R-:W-:Y:S01]  /*0810*/  SHF.R.U32.HI R5, RZ, R0, R7 ;  /* 0x00000000ff057219 */ /* 0x000fe20000011607 */
[----:B------:R-:W-:Y:S01]  /*0820*/  ULDC UR4, c[0x0][0x150] ;  /* 0x0000540000047ab9 */ /* 0x000fe20000000800 */
[----:B------:R-:W-:Y:S02]  /*0830*/  IADD3 R9, P0, RZ, -R23, RZ ;  /* 0x80000017ff097210 */ /* 0x000fe40007f1e0ff */
[----:B------:R-:W-:-:S03]  /*0840*/  I2FP.F32.U32 R0, R4 ;  /* 0x0000000400007245 */ /* 0x000fc60000201000 */
[----:B------:R-:W1:Y:S01]  /*0850*/  LDC.64 R28, c[0x0][0x640] ;  /* 0x00019000ff1c7b82 */ /* 0x000e620000000a00 */
[----:B------:R-:W-:Y:S02]  /*0860*/  IMAD.X R11, RZ, RZ, ~R5, P0 ;  /* 0x000000ffff0b7224 */ /* 0x000fe400000e0e05 */
[----:B------:R-:W-:Y:S01]  /*0870*/  FMUL R0, R0, UR4 ;  /* 0x0000000400007c20 */ /* 0x000fe20008400000 */
[----:B------:R-:W-:Y:S01]  /*0880*/  IMAD.WIDE.U32 R6, R9, R20, R16 ;  /* 0x0000001409067225 */ /* 0x000fe200078e0010 */
[----:B------:R-:W-:-:S03]  /*0890*/  ULDC UR4, c[0x0][0x154] ;  /* 0x0000550000047ab9 */ /* 0x000fc60000000800 */
[----:B------:R-:W-:Y:S01]  /*08a0*/  IMAD R8, R11, R20, RZ ;  /* 0x000000140b087224 */ /* 0x000fe200078e02ff */
[----:B------:R-:W2:Y:S01]  /*08b0*/  LDC R5, c[0x0][0x144] ;  /* 0x00005100ff057b82 */ /* 0x000ea20000000800 */
[----:B------:R-:W3:Y:S02]  /*08c0*/  F2I.U32.TRUNC.NTZ R0, R0 ;  /* 0x0000000000007305 */ /* 0x000ee4000020f000 */
[----:B------:R-:W-:-:S04]  /*08d0*/  IMAD R9, R9, R21, R8 ;  /* 0x0000001509097224 */ /* 0x000fc800078e0208 */
[----:B------:R-:W-:Y:S01]  /*08e0*/  IMAD.IADD R7, R7, 0x1, R9 ;  /* 0x0000000107077824 */ /* 0x000fe200078e0209 */
[----:B------:R-:W4:Y:S01]  /*08f0*/  LDC R12, c[0x0][0x608] ;  /* 0x00018200ff0c7b82 */ /* 0x000f220000000800 */
[----:B------:R-:W-:-:S03]  /*0900*/  IMAD.MOV.U32 R9, RZ, RZ, -0x1 ;  /* 0xffffffffff097424 */ /* 0x000fc600078e00ff */
[-CC-:B0-----:R-:W-:Y:S02]  /*0910*/  SHF.R.U64 R20, R6, R10.reuse, R7.reuse ;  /* 0x0000000a06147219 */ /* 0x181fe40000001207 */
[----:B------:R-:W-:Y:S02]  /*0920*/  I2FP.F32.U32 R6, R3 ;  /* 0x0000000300067245 */ /* 0x000fe40000201000 */
[----:B------:R-:W0:Y:S01]  /*0930*/  LDC R26, c[0x0][0x658] ;  /* 0x00019600ff1a7b82 */ /* 0x000e220000000800 */
[----:B-1----:R-:W-:Y:S01]  /*0940*/  ISETP.NE.U32.AND P0, PT, R28, RZ, PT ;  /* 0x000000ff1c00720c */ /* 0x002fe20003f05070 */
[----:B---3--:R-:W-:Y:S01]  /*0950*/  IMAD.MOV R8, RZ, RZ, -R0 ;  /* 0x000000ffff087224 */ /* 0x008fe200078e0a00 */
[----:B------:R-:W-:Y:S01]  /*0960*/  SHF.R.U32.HI R7, RZ, R10, R7 ;  /* 0x0000000aff077219 */ /* 0x000fe20000011607 */
[----:B------:R-:W-:Y:S01]  /*0970*/  FMUL R6, R6, UR4 ;  /* 0x0000000406067c20 */ /* 0x000fe20008400000 */
[----:B------:R-:W-:-:S03]  /*0980*/  ISETP.NE.AND.EX P0, PT, R29, RZ, PT, P0 ;  /* 0x000000ff1d00720c */ /* 0x000fc60003f05300 */
[----:B------:R-:W1:Y:S01]  /*0990*/  LDC R14, c[0x0][0x148] ;  /* 0x00005200ff0e7b82 */ /* 0x000e620000000800 */
[----:B--2---:R-:W-:-:S07]  /*09a0*/  IMAD R0, R5, R8, R4 ;  /* 0x0000000805007224 */ /* 0x004fce00078e0204 */
[----:B------:R-:W2:Y:S01]  /*09b0*/  LDC R24, c[0x0][0x600] ;  /* 0x00018000ff187b82 */ /* 0x000ea20000000800 */
[-CC-:B----4-:R-:W-:Y:S02]  /*09c0*/  SHF.R.U64 R30, R20, R12.reuse, R7.reuse ;  /* 0x0000000c141e7219 */ /* 0x190fe40000001207 */
[----:B------:R-:W-:Y:S01]  /*09d0*/  SHF.R.U32.HI R5, RZ, R12, R7 ;  /* 0x0000000cff057219 */ /* 0x000fe20000011607 */
[----:B------:R-:W-:Y:S01]  /*09e0*/  IMAD.MOV.U32 R7, RZ, RZ, 0x1 ;  /* 0x00000001ff077424 */ /* 0x000fe200078e00ff */
[----:B------:R3:W4:Y:S03]  /*09f0*/  F2I.U32.TRUNC.NTZ R12, R6 ;  /* 0x00000006000c7305 */ /* 0x000726000020f000 */
[----:B------:R-:W1:Y:S01]  /*0a00*/  LDC R15, c[0x0][0x648] ;  /* 0x00019200ff0f7b82 */ /* 0x000e620000000800 */
[-C--:B0-----:R-:W-:Y:S02]  /*0a10*/  SHF.L.U32 R4, R9, R26.reuse, RZ ;  /* 0x0000001a09047219 */ /* 0x081fe400000006ff */
[----:B------:R-:W-:-:S02]  /*0a20*/  SHF.R.U64 R32, R30, R26, R5 ;  /* 0x0000001a1e207219 */ /* 0x000fc40000001205 */
[----:B------:R-:W-:Y:S02]  /*0a30*/  LOP3.LUT R11, RZ, R4, RZ, 0x33, !PT ;  /* 0x00000004ff0b7212 */ /* 0x000fe400078e33ff */
[-C--:B------:R-:W-:Y:S01]  /*0a40*/  SHF.R.U32.HI R5, RZ, R26.reuse, R5 ;  /* 0x0000001aff057219 */ /* 0x080fe20000011605 */
[----:B------:R-:W0:Y:S01]  /*0a50*/  LDC R21, c[0x0][0x638] ;  /* 0x00018e00ff157b82 */ /* 0x000e220000000800 */
[----:B------:R-:W-:Y:S01]  /*0a60*/  SHF.L.U32 R10, R7, R26, RZ ;  /* 0x0000001a070a7219 */ /* 0x000fe200000006ff */
[----:B------:R-:W-:-:S06]  /*0a70*/  IMAD.MOV.U32 R4, RZ, RZ, R32 ;  /* 0x000000ffff047224 */ /* 0x000fcc00078e0020 */
[----:B------:R-:W0:Y:S01]  /*0a80*/  LDC R153, c[0x0][0x610] ;  /* 0x00018400ff997b82 */ /* 0x000e220000000800 */
[----:B---34-:R-:W-:Y:S05]  /*0a90*/  @!P0 BRA `(.L_x_6) ;  /* 0x0000000000288947 */ /* 0x018fea0003800000 */
[----:B------:R-:W3:Y:S02]  /*0aa0*/  LDC R9, c[0x0][0x64c] ;  /* 0x00019300ff097b82 */ /* 0x000ee40000000800 */
[----:B---3--:R-:W-:-:S05]  /*0ab0*/  IADD3 R9, P0, R32, R9, RZ ;  /* 0x0000000920097210 */ /* 0x008fca0007f1e0ff */
        /* <DEDUP_REMOVED lines=8> */
.L_x_6:
[----:B-1----:R-:W-:Y:S01]  /*0b40*/  SHF.R.U64 R4, R4, R15, R5 ;  /* 0x0000000f04047219 */ /* 0x002fe20000001205 */
[----:B--2---:R-:W-:Y:S01]  /*0b50*/  VIADD R5, R24, 0xffffffff ;  /* 0xffffffff18057836 */ /* 0x004fe20000000000 */
[----:B------:R-:W-:Y:S01]  /*0b60*/  LOP3.LUT R11, R30, R11, RZ, 0xc0, !PT ;  /* 0x0000000b1e0b7212 */ /* 0x000fe200078ec0ff */
[----:B------:R-:W-:Y:S02]  /*0b70*/  IMAD.MOV R12, RZ, RZ, -R12 ;  /* 0x000000ffff0c7224 */ /* 0x000fe400078e0a0c */
[----:B------:R-:W-:Y:S02]  /*0b80*/  IMAD.MOV R6, RZ, RZ, -R4 ;  /* 0x000000ffff067224 */ /* 0x000fe400078e0a04 */
[----:B------:R-:W-:Y:S01]  /*0b90*/  IMAD R11, R10, R4, R11 ;  /* 0x000000040a0b7224 */ /* 0x000fe200078e020b */
[----:B------:R-:W-:Y:S01]  /*0ba0*/  LOP3.LUT R4, R20, R5, RZ, 0xc0, !PT ;  /* 0x0000000514047212 */ /* 0x000fe200078ec0ff */
[----:B------:R-:W-:Y:S02]  /*0bb0*/  @P3 IMAD R0, R14, R12, R3 ;  /* 0x0000000c0e003224 */ /* 0x000fe400078e0203 */
[----:B0-----:R-:W-:-:S02]  /*0bc0*/  IMAD R3, R6, R21, R32 ;  /* 0x0000001506037224 */ /* 0x001fc400078e0220 */
[----:B------:R-:W-:Y:S02]  /*0bd0*/  IMAD R153, R11, R153, R0 ;  /* 0x000000990b997224 */ /* 0x000fe400078e0200 */
[----:B------:R-:W-:Y:S02]  /*0be0*/  IMAD R4, R3, R24, R4 ;  /* 0x0000001803047224 */ /* 0x000fe400078e0204 */
[----:B------:R-:W-:-:S03]  /*0bf0*/  IMAD.MOV.U32 R0, RZ, RZ, 0x1 ;  /* 0x00000001ff007424 */ /* 0x000fc600078e00ff */
[----:B------:R-:W-:Y:S02]  /*0c00*/  SEL R152, R4, R153, !P3 ;  /* 0x0000009904987207 */ /* 0x000fe40005800000 */
[----:B------:R-:W-:-:S07]  /*0c10*/  SEL R153, R153, R4, !P3 ;  /* 0x0000000499997207 */ /* 0x000fce0005800000 */
.L_x_4:
[----:B------:R-:W-:-:S08]  /*0c20*/  NOP ;  /* 0x0000000000007918 */ /* 0x000fd00000000000 */
[----:B------:R-:W0:Y:S02]  /*0c30*/  USETMAXREG.TRY_ALLOC.CTAPOOL UP0, 0xe8 ;  /* 0x000000e8000079c8 */ /* 0x000e240008000600 */
[----:B0-----:R-:W-:-:S13]  /*0c40*/  PLOP3.LUT P0, PT, PT, PT, UP0, 0x80, 0x0 ;  /* 0x000000000000781c */ /* 0x001fda0003f0f008 */
[----:B------:R-:W-:Y:S05]  /*0c50*/  @!P0 BRA `(.L_x_4) ;  /* 0xfffffffc00f08947 */ /* 0x000fea000383ffff */
[----:B------:R-:W-:Y:S01]  /*0c60*/  ULDC.64 UR4, c[0x0][0x598] ;  /* 0x0001660000047ab9 */ /* 0x000fe20000000a00 */
[----:B------:R-:W-:Y:S01]  /*0c70*/  ULDC.64 UR36, c[0x0][0x208] ;  /* 0x0000820000247ab9 */ /* 0x000fe20000000a00 */
[----:B------:R-:W-:-:S04]  /*0c80*/  ISETP.NE.U32.AND P0, PT, RZ, UR4, PT ;  /* 0x00000004ff007c0c */ /* 0x000fc8000bf05070 */
[----:B------:R-:W-:-:S13]  /*0c90*/  ISETP.NE.AND.EX P0, PT, RZ, UR5, PT, P0 ;  /* 0x00000005ff007c0c */ /* 0x000fda000bf05300 */
[----:B------:R-:W-:Y:S05]  /*0ca0*/  @!P0 BRA `(.L_x_7) ;  /* 0x00000000001c8947 */ /* 0x000fea0003800000 */
[----:B------:R-:W0:Y:S02]  /*0cb0*/  LDC.64 R4, c[0x0][0x598] ;  /* 0x00016600ff047b82 */ /* 0x000e240000000a00 */
[----:B0-----:R-:W2:Y:S02]  /*0cc0*/  LDG.E.64 R4, desc[UR36][R4.64] ;  /* 0x0000002404047981 */ /* 0x001ea4000c1e1b00 */
[----:B--2---:R-:W-:-:S04]  /*0cd0*/  ISETP.NE.U32.AND P0, PT, R4, RZ, PT ;  /* 0x000000ff0400720c */ /* 0x004fc80003f05070 */
[----:B------:R-:W-:-:S13]  /*0ce0*/  ISETP.NE.AND.EX P0, PT, R5, RZ, PT, P0 ;  /* 0x000000ff0500720c */ /* 0x000fda0003f05300 */
[----:B------:R-:W-:Y:S05]  /*0cf0*/  @!P0 BRA `(.L_x_7) ;  /* 0x0000000000088947 */ /* 0x000fea0003800000 */
[----:B------:R0:W5:Y:S01]  /*0d00*/  LD.E R154, desc[UR36][R4.64] ;  /* 0x00000024049a7980 */ /* 0x000162000c101900 */
[----:B------:R-:W-:Y:S05]  /*0d10*/  BRA `(.L_x_8) ;  /* 0x0000000000247947 */ /* 0x000fea0003800000 */
.L_x_7:
[----:B------:R-:W-:Y:S02]  /*0d20*/  ULDC.64 UR4, c[0x0][0x588] ;  /* 0x0001620000047ab9 */ /* 0x000fe40000000a00 */
[----:B------:R-:W-:-:S04]  /*0d30*/  ISETP.NE.U32.AND P0, PT, RZ, UR4, PT ;  /* 0x00000004ff007c0c */ /* 0x000fc8000bf05070 */
[----:B------:R-:W-:-:S13]  /*0d40*/  ISETP.NE.AND.EX P0, PT, RZ, UR5, PT, P0 ;  /* 0x00000005ff007c0c */ /* 0x000fda000bf05300 */
[----:B------:R-:W-:Y:S05]  /*0d50*/  @!P0 BRA `(.L_x_9) ;  /* 0x00000000000c8947 */ /* 0x000fea0003800000 */
[----:B------:R-:W0:Y:S02]  /*0d60*/  LDC.64 R154, c[0x0][0x588] ;  /* 0x00016200ff9a7b82 */ /* 0x000e240000000a00 */
[----:B0-----:R1:W5:Y:S01]  /*0d70*/  LDG.E R154, desc[UR36][R154.64] ;  /* 0x000000249a9a7981 */ /* 0x001362000c1e1900 */
[----:B------:R-:W-:Y:S05]  /*0d80*/  BRA `(.L_x_8) ;  /* 0x0000000000087947 */ /* 0x000fea0003800000 */
.L_x_9:
[----:B------:R-:W-:Y:S02]  /*0d90*/  ULDC UR4, c[0x0][0x580] ;  /* 0x0001600000047ab9 */ /* 0x000fe40000000800 */
[----:B------:R-:W-:-:S07]  /*0da0*/  IMAD.U32 R154, RZ, RZ, UR4 ;  /* 0x00000004ff9a7e24 */ /* 0x000fce000f8e00ff */
.L_x_8:
[----:B------:R-:W-:Y:S02]  /*0db0*/  ULDC.64 UR4, c[0x0][0x5a0] ;  /* 0x0001680000047ab9 */ /* 0x000fe40000000a00 */
[----:B------:R-:W-:-:S04]  /*0dc0*/  ISETP.NE.U32.AND P0, PT, RZ, UR4, PT ;  /* 0x00000004ff007c0c */ /* 0x000fc8000bf05070 */
[----:B------:R-:W-:-:S13]  /*0dd0*/  ISETP.NE.AND.EX P0, PT, RZ, UR5, PT, P0 ;  /* 0x00000005ff007c0c */ /* 0x000fda000bf05300 */
[----:B------:R-:W-:Y:S05]  /*0de0*/  @!P0 BRA `(.L_x_10) ;  /* 0x00000000001c8947 */ /* 0x000fea0003800000 */
[----:B0-----:R-:W0:Y:S02]  /*0df0*/  LDC.64 R4, c[0x0][0x5a0] ;  /* 0x00016800ff047b82 */ /* 0x001e240000000a00 */
[----:B0-----:R-:W2:Y:S02]  /*0e00*/  LDG.E.64 R4, desc[UR36][R4.64] ;  /* 0x0000002404047981 */ /* 0x001ea4000c1e1b00 */
[----:B--2---:R-:W-:-:S04]  /*0e10*/  ISETP.NE.U32.AND P0, PT, R4, RZ, PT ;  /* 0x000000ff0400720c */ /* 0x004fc80003f05070 */
[----:B------:R-:W-:-:S13]  /*0e20*/  ISETP.NE.AND.EX P0, PT, R5, RZ, PT, P0 ;  /* 0x000000ff0500720c */ /* 0x000fda0003f05300 */
[----:B------:R-:W-:Y:S05]  /*0e30*/  @!P0 BRA `(.L_x_10) ;  /* 0x0000000000088947 */ /* 0x000fea0003800000 */
[----:B-1----:R0:W5:Y:S01]  /*0e40*/  LD.E R155, desc[UR36][R4.64] ;  /* 0x00000024049b7980 */ /* 0x002162000c101900 */
[----:B------:R-:W-:Y:S05]  /*0e50*/  BRA `(.L_x_11) ;  /* 0x0000000000247947 */ /* 0x000fea0003800000 */
.L_x_10:
[----:B------:R-:W-:Y:S02]  /*0e60*/  ULDC.64 UR4, c[0x0][0x590] ;  /* 0x0001640000047ab9 */ /* 0x000fe40000000a00 */
[----:B------:R-:W-:-:S04]  /*0e70*/  ISETP.NE.U32.AND P0, PT, RZ, UR4, PT ;  /* 0x00000004ff007c0c */ /* 0x000fc8000bf05070 */
[----:B------:R-:W-:-:S13]  /*0e80*/  ISETP.NE.AND.EX P0, PT, RZ, UR5, PT, P0 ;  /* 0x00000005ff007c0c */ /* 0x000fda000bf05300 */
[----:B------:R-:W-:Y:S05]  /*0e90*/  @!P0 BRA `(.L_x_12) ;  /* 0x00000000000c8947 */ /* 0x000fea0003800000 */
[----:B0-----:R-:W1:Y:S02]  /*0ea0*/  LDC.64 R4, c[0x0][0x590] ;  /* 0x00016400ff047b82 */ /* 0x001e640000000a00 */
[----:B-1----:R1:W5:Y:S01]  /*0eb0*/  LDG.E R155, desc[UR36][R4.64] ;  /* 0x00000024049b7981 */ /* 0x002362000c1e1900 */
[----:B------:R-:W-:Y:S05]  /*0ec0*/  BRA `(.L_x_11) ;  /* 0x0000000000087947 */ /* 0x000fea0003800000 */
.L_x_12:
[----:B------:R-:W-:Y:S02]  /*0ed0*/  ULDC UR4, c[0x0][0x584] ;  /* 0x0001610000047ab9 */ /* 0x000fe40000000800 */
[----:B-1----:R-:W-:-:S07]  /*0ee0*/  IMAD.U32 R155, RZ, RZ, UR4 ;  /* 0x00000004ff9b7e24 */ /* 0x002fce000f8e00ff */
.L_x_11:
[----:B------:R-:W-:-:S13]  /*0ef0*/  LOP3.LUT P0, RZ, R0, 0xff, RZ, 0xc0, !PT ;  /* 0x000000ff00ff7812 */ /* 0x000fda000780c0ff */
[----:B------:R-:W-:Y:S05]  /*0f00*/  @!P0 EXIT ;  /* 0x000000000000894d */ /* 0x000fea0003800000 */
[----:B------:R-:W-:Y:S01]  /*0f10*/  ULDC UR4, c[0x0][0x28c] ;  /* 0x0000a30000047ab9 */ /* 0x000fe20000000800 */
[----:B------:R-:W-:Y:S01]  /*0f20*/  LOP3.LUT R160, R19, 0x1, RZ, 0xfc, !PT ;  /* 0x0000000113a07812 */ /* 0x000fe200078efcff */
[----:B------:R-:W-:Y:S01]  /*0f30*/  UIADD3 UR4, UR4, 0x1f, URZ ;  /* 0x0000001f04047890 */ /* 0x000fe2000fffe03f */
[----:B------:R-:W-:Y:S01]  /*0f40*/  UMOV UR38, URZ ;  /* 0x0000003f00267c82 */ /* 0x000fe20008000000 */
[----:B------:R-:W-:Y:S02]  /*0f50*/  UMOV UR39, URZ ;  /* 0x0000003f00277c82 */ /* 0x000fe40008000000 */
[----:B------:R-:W-:-:S04]  /*0f60*/  USHF.R.S32.HI UR5, URZ, 0x1f, UR4 ;  /* 0x0000001f3f057899 */ /* 0x000fc80008011404 */
[----:B------:R-:W-:-:S04]  /*0f70*/  ULEA.HI UR5, UR5, UR4, URZ, 0x5 ;  /* 0x0000000405057291 */ /* 0x000fc8000f8f283f */
[----:B------:R-:W-:-:S12]  /*0f80*/  USHF.R.S32.HI UR40, URZ, 0x5, UR5 ;  /* 0x000000053f287899 */ /* 0x000fd80008011405 */
.L_x_286:
[----:B------:R-:W-:Y:S01]  /*0f90*/  LOP3.LUT R0, R18, 0x80, RZ, 0xc0, !PT ;  /* 0x0000008012007812 */ /* 0x000fe200078ec0ff */
[----:B--2---:R-:W2:Y:S01]  /*0fa0*/  S2UR UR7, SR_CgaCtaId ;  /* 0x00000000000779c3 */ /* 0x004ea20000008800 */
[----:B------:R-:W-:Y:S02]  /*0fb0*/  UMOV UR6, 0x400 ;  /* 0x0000040000067882 */ /* 0x000fe40000000000 */
[----:B------:R-:W-:-:S06]  /*0fc0*/  SHF.R.U32.HI R0, RZ, 0x7, R0 ;  /* 0x00000007ff007819 */ /* 0x000fcc0000011600 */
[----:B---3--:R-:W3:Y:S01]  /*0fd0*/  SHFL.IDX PT, R0, R0, RZ, 0x1f ;  /* 0x00001fff00007589 */ /* 0x008ee200000e0000 */
[----:B--2---:R-:W-:Y:S01]  /*0fe0*/  ULEA UR42, UR7, UR6, 0x18 ;  /* 0x00000006072a7291 */ /* 0x004fe2000f8ec03f */
[----:B---3--:R-:W-:-:S13]  /*0ff0*/  R2UR UR4, R0 ;  /* 0x00000000000472ca */ /* 0x008fda00000e0000 */
[----:B------:R-:W-:-:S04]  /*1000*/  ULEA.HI UR5, UR4, UR4, URZ, 0x1 ;  /* 0x0000000404057291 */ /* 0x000fc8000f8f083f */
[----:B------:R-:W-:-:S04]  /*1010*/  ULOP3.LUT UR5, UR5, 0x7fffe, URZ, 0xc0, !UPT ;  /* 0x0007fffe05057892 */ /* 0x000fc8000f8ec03f */
[----:B------:R-:W-:-:S03]  /*1020*/  UIADD3 UR5, UR4, -UR5, URZ ;  /* 0x8000000504057290 */ /* 0x000fc6000fffe03f */
[----:B------:R-:W-:Y:S01]  /*1030*/  ULDC UR4, c[0x0][0x28c] ;  /* 0x0000a30000047ab9 */ /* 0x000fe20000000800 */
[----:B------:R-:W-:Y:S01]  /*1040*/  ULEA UR5, UR5, UR42, 0xd ;  /* 0x0000002a05057291 */ /* 0x000fe2000f8e683f */
[----:B------:R-:W-:-:S03]  /*1050*/  ISETP.LT.AND P0, PT, RZ, UR4, PT ;  /* 0x00000004ff007c0c */ /* 0x000fc6000bf01270 */
[----:B------:R-:W-:-:S04]  /*1060*/  UIADD3 UR5, UR5, 0x180, URZ ;  /* 0x0000018005057890 */ /* 0x000fc8000fffe03f */
[----:B------:R-:W-:-:S04]  /*1070*/  USHF.R.U32.HI UR5, URZ, 0x4, UR5 ;  /* 0x000000043f057899 */ /* 0x000fc80008011605 */
[----:B------:R-:W-:Y:S02]  /*1080*/  ULOP3.LUT UR41, UR5, 0x3fff, URZ, 0xc0, !UPT ;  /* 0x00003fff05297892 */ /* 0x000fe4000f8ec03f */
[----:B-1--4-:R-:W-:Y:S10]  /*1090*/  @P0 BRA `(.L_x_13) ;  /* 0x0000000000400947 */ /* 0x012ff40003800000 */
[----:B------:R-:W-:Y:S01]  /*10a0*/  MOV R0, 0x0 ;  /* 0x0000000000007802 */ /* 0x000fe20000000f00 */
[----:B------:R-:W-:Y:S01]  /*10b0*/  ULDC.64 UR4, c[0x4][0x68] ;  /* 0x01001a0000047ab9 */ /* 0x000fe20000000a00 */
[----:B------:R-:W-:Y:S01]  /*10c0*/  ULDC.64 UR6, c[0x4][0x8] ;  /* 0x0100020000067ab9 */ /* 0x000fe20000000a00 */
[----:B01----:R-:W-:Y:S01]  /*10d0*/  IMAD.U32 R4, RZ, RZ, UR4 ;  /* 0x00000004ff047e24 */ /* 0x003fe2000f8e00ff */
[----:B------:R0:W1:Y:S01]  /*10e0*/  LDC.64 R14, c[0x4][R0] ;  /* 0x01000000000e7b82 */ /* 0x0000620000000a00 */
[----:B------:R-:W-:Y:S01]  /*10f0*/  IMAD.U32 R5, RZ, RZ, UR5 ;  /* 0x00000005ff057e24 */ /* 0x000fe2000f8e00ff */
[----:B------:R-:W-:Y:S01]  /*1100*/  ULDC.64 UR4, c[0x4][0x70] ;  /* 0x01001c0000047ab9 */ /* 0x000fe20000000a00 */
[----:B------:R-:W-:Y:S02]  /*1110*/  IMAD.U32 R10, RZ, RZ, UR6 ;  /* 0x00000006ff0a7e24 */ /* 0x000fe4000f8e00ff */
[----:B------:R-:W-:Y:S02]  /*1120*/  IMAD.U32 R6, RZ, RZ, UR4 ;  /* 0x00000004ff067e24 */ /* 0x000fe4000f8e00ff */
[----:B------:R-:W-:-:S02]  /*1130*/  IMAD.U32 R7, RZ, RZ, UR5 ;  /* 0x00000005ff077e24 */ /* 0x000fc4000f8e00ff */
[----:B------:R-:W-:Y:S02]  /*1140*/  IMAD.U32 R11, RZ, RZ, UR7 ;  /* 0x00000007ff0b7e24 */ /* 0x000fe4000f8e00ff */
[----:B------:R-:W-:Y:S02]  /*1150*/  IMAD.MOV.U32 R8, RZ, RZ, 0x1e1 ;  /* 0x000001e1ff087424 */ /* 0x000fe400078e00ff */
[----:B------:R-:W-:Y:S02]  /*1160*/  IMAD.MOV.U32 R12, RZ, RZ, 0x1 ;  /* 0x00000001ff0c7424 */ /* 0x000fe400078e00ff */
[----:B0-----:R-:W-:-:S07]  /*1170*/  IMAD.MOV.U32 R13, RZ, RZ, RZ ;  /* 0x000000ffff0d7224 */ /* 0x001fce00078e00ff */
[----:B------:R-:W-:-:S07]  /*1180*/  LEPC R20, `(.L_x_13) ;  /* 0x000000001014794e */ /* 0x000fce0000000000 */
[----:B-1---5:R-:W-:Y:S05]  /*1190*/  CALL.ABS.NOINC R14 ;  /* 0x000000000e007343 */ /* 0x022fea0003c00000 */
.L_x_13:
[----:B------:R-:W-:-:S13]  /*11a0*/  ISETP.NE.AND P0, PT, R160, 0x3, PT ;  /* 0x00000003a000780c */ /* 0x000fda0003f05270 */
[----:B------:R-:W-:Y:S05]  /*11b0*/  @!P0 BRA `(.L_x_14) ;  /* 0x0000000000048947 */ /* 0x000fea0003800000 */
[----:B------:R-:W-:Y:S01]  /*11c0*/  BPT.TRAP 0x1 ;  /* 0x000000040000795c */ /* 0x000fe20000300000 */
.L_x_14:
[----:B------:R-:W-:Y:S02]  /*11d0*/  IMAD.U32 R3, RZ, RZ, UR39 ;  /* 0x00000027ff037e24 */ /* 0x000fe4000f8e00ff */
[----:B------:R-:W-:-:S03]  /*11e0*/  IMAD.U32 R0, RZ, RZ, UR38 ;  /* 0x00000026ff007e24 */ /* 0x000fc6000f8e00ff */
[----:B------:R-:W-:Y:S02]  /*11f0*/  LEA R3, R3, UR42, 0x3 ;  /* 0x0000002a03037c11 */ /* 0x000fe4000f8e18ff */
[----:B------:R-:W-:-:S04]  /*1200*/  SHF.L.U32 R0, R0, 0x1f, RZ ;  /* 0x0000001f00007819 */ /* 0x000fc800000006ff */
[----:B------:R2:W3:Y:S01]  /*1210*/  SYNCS.PHASECHK.TRANS64.TRYWAIT P1, [R3+URZ], R0 ;  /* 0x00000000030075a7 */ /* 0x0004e2000802017f */
[----:B------:R-:W-:Y:S05]  /*1220*/  @!P0 BRA `(.L_x_15) ;  /* 0x0000000000048947 */ /* 0x000fea0003800000 */
[----:B------:R-:W-:Y:S01]  /*1230*/  BPT.TRAP 0x1 ;  /* 0x000000040000795c */ /* 0x000fe20000300000 */
.L_x_15:
[----:B---3--:R-:W-:Y:S05]  /*1240*/  @P1 BRA `(.L_x_16) ;  /* 0x0000000000081947 */ /* 0x008fea0003800000 */
[----:B------:R-:W3:Y:S02]  /*1250*/  SYNCS.PHASECHK.TRANS64.TRYWAIT P1, [R3+URZ], R0 ;  /* 0x00000000030075a7 */ /* 0x000ee4000802017f */
[----:B---3--:R-:W-:Y:S05]  /*1260*/  @!P1 BRA `(.L_x_17) ;  /* 0x0000008c00609947 */ /* 0x008fea0003800000 */
.L_x_16:
[----:B------:R-:W-:-:S04]  /*1270*/  UISETP.LT.AND UP0, UPT, UR40, 0x1, UPT ;  /* 0x000000012800788c */ /* 0x000fc8000bf01270 */
[----:B------:R-:W-:-:S04]  /*1280*/  USEL UR4, UR40, 0x1, UP0 ;  /* 0x0000000128047887 */ /* 0x000fc80008000000 */
[----:B------:R-:W-:-:S06]  /*1290*/  UIADD3 UR4, UR40, -UR4, URZ ;  /* 0x8000000428047290 */ /* 0x000fcc000fffe03f */
[----:B--23--:R-:W-:Y:S01]  /*12a0*/  IMAD.U32 R0, RZ, RZ, UR4 ;  /* 0x00000004ff007e24 */ /* 0x00cfe2000f8e00ff */
[----:B------:R-:W-:Y:S05]  /*12b0*/  WARPSYNC.ALL ;  /* 0x0000000000007948 */ /* 0x000fea0003800000 */
[----:B------:R-:W-:Y:S01]  /*12c0*/  ISETP.GE.AND P1, PT, R0, 0x1, PT ;  /* 0x000000010000780c */ /* 0x000fe20003f26270 */
[----:B------:R-:W-:Y:S01]  /*12d0*/  UIADD3 UR4, UR42, 0x1c180, URZ ;  /* 0x0001c1802a047890 */ /* 0x000fe2000fffe03f */
[----:B------:R-:W-:Y:S01]  /*12e0*/  WARPGROUP.ARRIVE ;  /* 0x00000000000079c5 */ /* 0x000fe20000000000 */
[----:B------:R-:W-:Y:S01]  /*12f0*/  UMOV UR9, 0x40000040 ;  /* 0x4000004000097882 */ /* 0x000fe20000000000 */
[----:B------:R-:W-:Y:S01]  /*1300*/  UMOV UR11, 0x40000040 ;  /* 0x40000040000b7882 */ /* 0x000fe20000000000 */
[----:B------:R-:W-:-:S04]  /*1310*/  USHF.R.U32.HI UR4, URZ, 0x4, UR4 ;  /* 0x000000043f047899 */ /* 0x000fc80008011604 */
[----:B------:R-:W-:Y:S02]  /*1320*/  ULOP3.LUT UR5, UR4, 0x3fff, URZ, 0xc0, !UPT ;  /* 0x00003fff04057892 */ /* 0x000fe4000f8ec03f */
[----:B------:R-:W-:Y:S02]  /*1330*/  ULOP3.LUT UR4, UR41, 0x10000, URZ, 0xfc, !UPT ;  /* 0x0001000029047892 */ /* 0x000fe4000f8efc3f */
[----:B------:R-:W-:Y:S02]  /*1340*/  ULOP3.LUT UR5, UR5, 0x10000, URZ, 0xfc, !UPT ;  /* 0x0001000005057892 */ /* 0x000fe4000f8efc3f */
[----:B------:R-:W-:Y:S02]  /*1350*/  ULEA UR6, UR39, UR4, 0xa ;  /* 0x0000000427067291 */ /* 0x000fe4000f8e503f */
[----:B------:R-:W-:-:S05]  /*1360*/  ULEA UR7, UR39, UR5, 0xb ;  /* 0x0000000527077291 */ /* 0x000fca000f8e583f */
[----:B------:R-:W-:Y:S02]  /*1370*/  UMOV UR8, UR6 ;  /* 0x0000000600087c82 */ /* 0x000fe40008000000 */
[----:B------:R-:W-:Y:S02]  /*1380*/  UMOV UR10, UR7 ;  /* 0x00000007000a7c82 */ /* 0x000fe40008000000 */
[----:B------:R-:W-:Y:S01]  /*1390*/  HGMMA.64x256x8.F32.TF32 R24, gdesc[UR8], RZ, !UPT, gsb0 ;  /* 0x07e00000081879f0 */ /* 0x000fe2000c0028ff */
[----:B------:R-:W-:Y:S02]  /*13a0*/  UIADD3 UR8, UR6, 0x2, URZ ;  /* 0x0000000206087890 */ /* 0x000fe4000fffe03f */
[----:B------:R-:W-:Y:S01]  /*13b0*/  UIADD3 UR10, UR7, 0x2, URZ ;  /* 0x00000002070a7890 */ /* 0x000fe2000fffe03f */
[----:B------:R-:W-:Y:S01]  /*13c0*/  UMOV UR9, 0x40000040 ;  /* 0x4000004000097882 */ /* 0x000fe20000000000 */
[----:B------:R-:W-:Y:S01]  /*13d0*/  UMOV UR11, 0x40000040 ;  /* 0x40000040000b7882 */ /* 0x000fe20000000000 */
[----:B------:R-:W-:-:S02]  /*13e0*/  WARPGROUP.DEPBAR.LE gsb0, 0x0 ;  /* 0x00008000000079c5 */ /* 0x000fc40000010000 */
[----:B------:R-:W-:-:S15]  /*13f0*/  WARPGROUP.ARRIVE ;  /* 0x00000000000079c5 */ /* 0x000fde0000000000 */
[----:B------:R-:W-:-:S05]  /*1400*/  NOP ;  /* 0x0000000000007918 */ /* 0x000fca0000000000 */
[----:B------:R-:W-:Y:S01]  /*1410*/  HGMMA.64x256x8.F32.TF32 R24, gdesc[UR8], R24, gsb0 ;  /* 0x07e00000081879f0 */ /* 0x000fe20008002818 */
[----:B------:R-:W-:Y:S02]  /*1420*/  UIADD3 UR8, UR6, 0x4, URZ ;  /* 0x0000000406087890 */ /* 0x000fe4000fffe03f */
[----:B------:R-:W-:Y:S01]  /*1430*/  UIADD3 UR10, UR7, 0x4, URZ ;  /* 0x00000004070a7890 */ /* 0x000fe2000fffe03f */
[----:B------:R-:W-:Y:S01]  /*1440*/  UMOV UR9, 0x40000040 ;  /* 0x4000004000097882 */ /* 0x000fe20000000000 */
[----:B------:R-:W-:Y:S01]  /*1450*/  UMOV UR11, 0x40000040 ;  /* 0x40000040000b7882 */ /* 0x000fe20000000000 */
[----:B------:R-:W-:Y:S02]  /*1460*/  WARPGROUP.DEPBAR.LE gsb0, 0x0 ;  /* 0x00008000000079c5 */ /* 0x000fe40000010000 */
        /* <DEDUP_REMOVED lines=10> */
[----:B------:R-:W-:Y:S03]  /*1510*/  HGMMA.64x256x8.F32.TF32 R24, gdesc[UR8], R24, gsb0 ;  /* 0x07e00000081879f0 */ /* 0x000fe60008002818 */
[----:B------:R-:W-:Y:S02]  /*1520*/  WARPGROUP.DEPBAR.LE gsb0, 0x0 ;  /* 0x00008000000079c5 */ /* 0x000fe40000010000 */
[----:B------:R-:W-:Y:S05]  /*1530*/  @!P1 BRA `(.L_x_18) ;  /* 0x0000000400249947 */ /* 0x000fea0003800000 */
[----:B------:R-:W-:-:S04]  /*1540*/  UIADD3 UR6, UR39, 0x1, URZ ;  /* 0x0000000127067890 */ /* 0x000fc8000fffe03f */
[----:B------:R-:W-:-:S04]  /*1550*/  UISETP.NE.AND UP0, UPT, UR6, 0x7, UPT ;  /* 0x000000070600788c */ /* 0x000fc8000bf05270 */
[----:B------:R-:W-:Y:S02]  /*1560*/  USEL UR7, URZ, 0x1, UP0 ;  /* 0x000000013f077887 */ /* 0x000fe40008000000 */
[----:B------:R-:W-:Y:S02]  /*1570*/  USEL UR6, UR6, URZ, UP0 ;  /* 0x0000003f06067287 */ /* 0x000fe40008000000 */
[----:B------:R-:W-:-:S06]  /*1580*/  ULOP3.LUT UR7, UR38, UR7, URZ, 0x3c, !UPT ;  /* 0x0000000726077292 */ /* 0x000fcc000f8e3c3f */
[----:B01----:R-:W-:Y:S01]  /*1590*/  IMAD.U32 R5, RZ, RZ, UR7 ;  /* 0x00000007ff057e24 */ /* 0x003fe2000f8e00ff */
[----:B------:R-:W-:-:S06]  /*15a0*/  UMOV UR7, UR39 ;  /* 0x0000002700077c82 */ /* 0x000fcc0008000000 */
.L_x_25:
[----:B01----:R-:W-:Y:S05]  /*15b0*/  @!P0 BRA `(.L_x_19) ;  /* 0x0000000000048947 */ /* 0x003fea0003800000 */
[----:B------:R-:W-:Y:S01]  /*15c0*/  BPT.TRAP 0x1 ;  /* 0x000000040000795c */ /* 0x000fe20000300000 */
.L_x_19:
[----:B------:R-:W0:Y:S01]  /*15d0*/  S2UR UR9, SR_CgaCtaId ;  /* 0x00000000000979c3 */ /* 0x000e220000008800 */
[----:B------:R-:W-:Y:S01]  /*15e0*/  UMOV UR8, 0x400 ;  /* 0x0000040000087882 */ /* 0x000fe20000000000 */
[----:B------:R-:W-:Y:S01]  /*15f0*/  SHF.L.U32 R3, R5, 0x1f, RZ ;  /* 0x0000001f05037819 */ /* 0x000fe200000006ff */
[----:B0-----:R-:W-:-:S04]  /*1600*/  ULEA UR14, UR9, UR8, 0x18 ;  /* 0x00000008090e7291 */ /* 0x001fc8000f8ec03f */
[----:B------:R-:W-:-:S09]  /*1610*/  ULEA UR8, UR6, UR14, 0x3 ;  /* 0x0000000e06087291 */ /* 0x000fd2000f8e183f */
[----:B------:R0:W1:Y:S01]  /*1620*/  SYNCS.PHASECHK.TRANS64.TRYWAIT P1, [UR8], R3 ;  /* 0x00000003ff0075a7 */ /* 0x0000620008020148 */
[----:B------:R-:W-:Y:S05]  /*1630*/  @!P0 BRA `(.L_x_20) ;  /* 0x0000000000048947 */ /* 0x000fea0003800000 */
[----:B------:R-:W-:Y:S01]  /*1640*/  BPT.TRAP 0x1 ;  /* 0x000000040000795c */ /* 0x000fe20000300000 */
.L_x_20:
[----:B-1----:R-:W-:Y:S05]  /*1650*/  @P1 BRA `(.L_x_21) ;  /* 0x0000000000081947 */ /* 0x002fea0003800000 */
[----:B------:R-:W1:Y:S02]  /*1660*/  SYNCS.PHASECHK.TRANS64.TRYWAIT P1, [UR8], R3 ;  /* 0x00000003ff0075a7 */ /* 0x000e640008020148 */
[----:B-1----:R-:W-:Y:S05]  /*1670*/  @!P1 BRA `(.L_x_22) ;  /* 0x0000008800709947 */ /* 0x002fea0003800000 */
.L_x_21:
[----:B------:R-:W-:Y:S01]  /*1680*/  ULEA UR12, UR6, UR4, 0xa ;  /* 0x00000004060c7291 */ /* 0x000fe2000f8e503f */
[----:B------:R-:W-:Y:S01]  /*1690*/  WARPGROUP.ARRIVE ;  /* 0x00000000000079c5 */ /* 0x000fe20000000000 */
[----:B------:R-:W-:Y:S01]  /*16a0*/  ULEA UR13, UR6, UR5, 0xb ;  /* 0x00000005060d7291 */ /* 0x000fe2000f8e583f */
[----:B------:R-:W-:Y:S01]  /*16b0*/  UMOV UR9, 0x40000040 ;  /* 0x4000004000097882 */ /* 0x000fe20000000000 */
[----:B------:R-:W-:-:S03]  /*16c0*/  UMOV UR11, 0x40000040 ;  /* 0x40000040000b7882 */ /* 0x000fc60000000000 */
[----:B------:R-:W-:Y:S02]  /*16d0*/  UMOV UR8, UR12 ;  /* 0x0000000c00087c82 */ /* 0x000fe40008000000 */
[----:B------:R-:W-:Y:S02]  /*16e0*/  UMOV UR10, UR13 ;  /* 0x0000000d000a7c82 */ /* 0x000fe40008000000 */
[----:B------:R-:W-:Y:S01]  /*16f0*/  HGMMA.64x256x8.F32.TF32 R24, gdesc[UR8], R24, gsb0 ;  /* 0x07e00000081879f0 */ /* 0x000fe20008002818 */
        /* <DEDUP_REMOVED lines=26> */
[----:B------:R-:W-:Y:S01]  /*18a0*/  BPT.TRAP 0x1 ;  /* 0x000000040000795c */ /* 0x000fe20000300000 */
.L_x_23:
[----:B------:R-:W-:Y:S01]  /*18b0*/  ULEA UR8, UR7, UR14, 0x3 ;  /* 0x0000000e07087291 */ /* 0x000fe2000f8e183f */
[----:B------:R-:W-:-:S03]  /*18c0*/  ISETP.GT.U32.AND P1, PT, R19, 0x1, PT ;  /* 0x000000011300780c */ /* 0x000fc60003f24070 */
[----:B------:R-:W-:-:S04]  /*18d0*/  UIADD3 UR8, UR8, 0x38, URZ ;  /* 0x0000003808087890 */ /* 0x000fc8000fffe03f */
[----:B------:R-:W-:-:S09]  /*18e0*/  UPRMT UR8, URZ, 0x654, UR8 ;  /* 0x000006543f087896 */ /* 0x000fd20008000008 */
[----:B------:R-:W-:Y:S01]  /*18f0*/  SYNCS.ARRIVE.TRANS64.RED.A1T0 RZ, [UR8], RZ ;  /* 0x000000ffffff79a7 */ /* 0x000fe20008100408 */
[----:B------:R-:W-:Y:S05]  /*1900*/  @P1 BRA `(.L_x_24) ;  /* 0x0000000000041947 */ /* 0x000fea0003800000 */
[----:B------:R-:W-:Y:S01]  /*1910*/  BPT.TRAP 0x1 ;  /* 0x000000040000795c */ /* 0x000fe20000300000 */
.L_x_24:
[----:B------:R-:W-:Y:S01]  /*1920*/  UIADD3 UR6, UR6, 0x1, URZ ;  /* 0x0000000106067890 */ /* 0x000fe2000fffe03f */
[C---:B------:R-:W-:Y:S01]  /*1930*/  ISETP.GT.AND P1, PT, R0.reuse, 0x1, PT ;  /* 0x000000010000780c */ /* 0x040fe20003f24270 */
[----:B------:R-:W-:Y:S01]  /*1940*/  UIADD3 UR7, UR7, 0x1, URZ ;  /* 0x0000000107077890 */ /* 0x000fe2000fffe03f */
[----:B------:R-:W-:Y:S01]  /*1950*/  VIADD R0, R0, 0xffffffff ;  /* 0xffffffff00007836 */ /* 0x000fe20000000000 */
[----:B------:R-:W-:Y:S02]  /*1960*/  UISETP.NE.AND UP0, UPT, UR6, 0x7, UPT ;  /* 0x000000070600788c */ /* 0x000fe4000bf05270 */
[----:B------:R-:W-:Y:S02]  /*1970*/  UISETP.NE.AND UP1, UPT, UR7, 0x7, UPT ;  /* 0x000000070700788c */ /* 0x000fe4000bf25270 */
[----:B------:R-:W-:Y:S02]  /*1980*/  USEL UR8, URZ, 0x1, UP0 ;  /* 0x000000013f087887 */ /* 0x000fe40008000000 */
[----:B------:R-:W-:-:S02]  /*1990*/  USEL UR6, UR6, URZ, UP0 ;  /* 0x0000003f06067287 */ /* 0x000fc40008000000 */
[----:B------:R-:W-:Y:S02]  /*19a0*/  USEL UR7, UR7, URZ, UP1 ;  /* 0x0000003f07077287 */ /* 0x000fe40008800000 */
[----:B------:R-:W-:Y:S01]  /*19b0*/  LOP3.LUT R5, R5, UR8, RZ, 0x3c, !PT ;  /* 0x0000000805057c12 */ /* 0x000fe2000f8e3cff */
[----:B------:R-:W-:Y:S09]  /*19c0*/  @P1 BRA `(.L_x_25) ;  /* 0xfffffff800f81947 */ /* 0x000ff2000383ffff */
.L_x_18:
[----:B------:R-:W2:Y:S02]  /*19d0*/  LDC R0, c[0x0][0x28c] ;  /* 0x0000a300ff007b82 */ /* 0x000ea40000000800 */
[----:B--2---:R-:W-:-:S13]  /*19e0*/  ISETP.GE.AND P1, PT, R0, 0x1, PT ;  /* 0x000000010000780c */ /* 0x004fda0003f26270 */
[----:B------:R-:W-:Y:S05]  /*19f0*/  @!P1 BRA `(.L_x_26) ;  /* 0x0000000000509947 */ /* 0x000fea0003800000 */
[----:B------:R-:W-:Y:S05]  /*1a00*/  @!P0 BRA `(.L_x_27) ;  /* 0x0000000000048947 */ /* 0x000fea0003800000 */
[----:B------:R-:W-:Y:S01]  /*1a10*/  BPT.TRAP 0x1 ;  /* 0x000000040000795c */ /* 0x000fe20000300000 */
.L_x_27:
[----:B------:R-:W-:Y:S01]  /*1a20*/  UISETP.LT.AND UP0, UPT, UR40, 0x1, UPT ;  /* 0x000000012800788c */ /* 0x000fe2000bf01270 */
[----:B------:R-:W2:Y:S01]  /*1a30*/  S2UR UR7, SR_CgaCtaId ;  /* 0x00000000000779c3 */ /* 0x000ea20000008800 */
[----:B------:R-:W-:Y:S02]  /*1a40*/  ISETP.GT.U32.AND P0, PT, R19, 0x1, PT ;  /* 0x000000011300780c */ /* 0x000fe40003f04070 */
[----:B------:R-:W-:-:S04]  /*1a50*/  USEL UR6, UR40, 0x1, UP0 ;  /* 0x0000000128067887 */ /* 0x000fc80008000000 */
[----:B------:R-:W-:-:S04]  /*1a60*/  UIADD3 UR6, UR39, UR40, -UR6 ;  /* 0x0000002827067290 */ /* 0x000fc8000fffe806 */
[----:B------:R-:W-:-:S04]  /*1a70*/  UIMAD.WIDE.U32 UR4, UR6, 0x24924925, URZ ;  /* 0x24924925060478a5 */ /* 0x000fc8000f8e003f */
[----:B------:R-:W-:-:S04]  /*1a80*/  UIADD3 UR4, UR6, -UR5, URZ ;  /* 0x8000000506047290 */ /* 0x000fc8000fffe03f */
[----:B------:R-:W-:-:S03]  /*1a90*/  ULEA.HI UR4, UR4, UR5, URZ, 0x1f ;  /* 0x0000000504047291 */ /* 0x000fc6000f8ff83f */
[----:B------:R-:W-:Y:S01]  /*1aa0*/  UMOV UR5, 0x400 ;  /* 0x0000040000057882 */ /* 0x000fe20000000000 */
[----:B------:R-:W-:Y:S02]  /*1ab0*/  USHF.R.U32.HI UR4, URZ, 0x2, UR4 ;  /* 0x000000023f047899 */ /* 0x000fe40008011604 */
[----:B--2---:R-:W-:Y:S02]  /*1ac0*/  ULEA UR5, UR7, UR5, 0x18 ;  /* 0x0000000507057291 */ /* 0x004fe4000f8ec03f */
[----:B------:R-:W-:-:S04]  /*1ad0*/  UIMAD UR4, UR4, -0x7, UR6 ;  /* 0xfffffff9040478a4 */ /* 0x000fc8000f8e0206 */
[----:B------:R-:W-:-:S04]  /*1ae0*/  ULEA UR4, UR4, UR5, 0x3 ;  /* 0x0000000504047291 */ /* 0x000fc8000f8e183f */
[----:B------:R-:W-:-:S04]  /*1af0*/  UIADD3 UR4, UR4, 0x38, URZ ;  /* 0x0000003804047890 */ /* 0x000fc8000fffe03f */
[----:B------:R-:W-:-:S09]  /*1b00*/  UPRMT UR4, URZ, 0x654, UR4 ;  /* 0x000006543f047896 */ /* 0x000fd20008000004 */
[----:B------:R-:W-:Y:S01]  /*1b10*/  SYNCS.ARRIVE.TRANS64.RED.A1T0 RZ, [UR4], RZ ;  /* 0x000000ffffff79a7 */ /* 0x000fe20008100404 */
[----:B------:R-:W-:Y:S05]  /*1b20*/  @P0 BRA `(.L_x_26) ;  /* 0x0000000000040947 */ /* 0x000fea0003800000 */
[----:B------:R-:W-:Y:S01]  /*1b30*/  BPT.TRAP 0x1 ;  /* 0x000000040000795c */ /* 0x000fe20000300000 */
.L_x_26:
[----:B------:R-:W2:Y:S01]  /*1b40*/  LDC R7, c[0x0][0x288] ;  /* 0x0000a200ff077b82 */ /* 0x000ea20000000800 */
[----:B01----:R-:W-:Y:S01]  /*1b50*/  LOP3.LUT R4, R18, 0x60, RZ, 0xc0, !PT ;  /* 0x0000006012047812 */ /* 0x003fe200078ec0ff */
[----:B------:R-:W-:Y:S01]  /*1b60*/  UIADD3 UR39, UR40, UR39, URZ ;  /* 0x0000002728277290 */ /* 0x000fe2000fffe03f */
[----:B------:R-:W-:Y:S01]  /*1b70*/  LOP3.LUT R0, R22, 0x1, RZ, 0xc0, !PT ;  /* 0x0000000116007812 */ /* 0x000fe200078ec0ff */
[----:B------:R-:W-:Y:S01]  /*1b80*/  ULDC UR7, c[0x0][0x284] ;  /* 0x0000a10000077ab9 */ /* 0x000fe20000000800 */
[----:B------:R-:W-:Y:S01]  /*1b90*/  SHF.R.U32.HI R3, RZ, 0x2, R18 ;  /* 0x00000002ff037819 */ /* 0x000fe20000011612 */
[----:B------:R-:W-:Y:S01]  /*1ba0*/  UISETP.GT.U32.AND UP0, UPT, UR39, 0x6, UPT ;  /* 0x000000062700788c */ /* 0x000fe2000bf04070 */
[----:B------:R-:W-:Y:S01]  /*1bb0*/  SHF.R.U32.HI R10, RZ, 0x1, R4 ;  /* 0x00000001ff0a7819 */ /* 0x000fe20000011604 */
[----:B------:R-:W-:Y:S01]  /*1bc0*/  IMAD.SHL.U32 R4, R0, 0x40, RZ ;  /* 0x0000004000047824 */ /* 0x000fe200078e00ff */
[----:B------:R-:W-:Y:S01]  /*1bd0*/  LOP3.LUT R3, R3, 0x7, RZ, 0xc0, !PT ;  /* 0x0000000703037812 */ /* 0x000fe200078ec0ff */
[----:B------:R-:W-:Y:S01]  /*1be0*/  UIMAD.WIDE.U32 UR4, UR39, 0x24924925, URZ ;  /* 0x24924925270478a5 */ /* 0x000fe2000f8e003f */
[----:B------:R-:W-:Y:S01]  /*1bf0*/  SHF.R.S32.HI R21, RZ, 0x1f, R23 ;  /* 0x0000001fff157819 */ /* 0x000fe20000011417 */
[----:B------:R-:W-:Y:S01]  /*1c00*/  UISETP.LT.U32.AND UP0, UPT, UR40, 0x7, UP0 ;  /* 0x000000072800788c */ /* 0x000fe20008701070 */
[--C-:B------:R-:W-:Y:S01]  /*1c10*/  IADD3 R5, RZ, -R10, -R3.reuse ;  /* 0x8000000aff057210 */ /* 0x100fe20007ffe803 */
[----:B------:R-:W-:Y:S01]  /*1c20*/  UIADD3 UR4, UR39, -UR5, URZ ;  /* 0x8000000527047290 */ /* 0x000fe2000fffe03f */
[----:B------:R-:W-:Y:S01]  /*1c30*/  LOP3.LUT R3, R4, 0x40, R3, 0xe2, !PT ;  /* 0x0000004004037812 */ /* 0x000fe200078ee203 */
[----:B------:R-:W-:Y:S01]  /*1c40*/  IMAD.SHL.U32 R4, R18, 0x2, RZ ;  /* 0x0000000212047824 */ /* 0x000fe200078e00ff */
[----:B------:R-:W-:Y:S01]  /*1c50*/  UISETP.GE.U32.AND UP1, UPT, UR40, 0x7, UPT ;  /* 0x000000072800788c */ /* 0x000fe2000bf26070 */
[----:B------:R-:W-:Y:S01]  /*1c60*/  IMAD R11, R0, -0x40, R5 ;  /* 0xffffffc0000b7824 */ /* 0x000fe200078e0205 */
[----:B------:R-:W-:Y:S01]  /*1c70*/  LOP3.LUT R0, R18, 0x3, RZ, 0xc0, !PT ;  /* 0x0000000312007812 */ /* 0x000fe200078ec0ff */
[----:B------:R-:W-:Y:S01]  /*1c80*/  ULDC.64 UR8, c[0x0][0x5d0] ;  /* 0x0001740000087ab9 */ /* 0x000fe20000000a00 */
[----:B------:R-:W-:Y:S01]  /*1c90*/  LOP3.LUT R9, R4, 0x6, RZ, 0xc0, !PT ;  /* 0x0000000604097812 */ /* 0x000fe200078ec0ff */
[----:B------:R-:W-:Y:S01]  /*1ca0*/  USEL UR6, URZ, 0x1, !UP0 ;  /* 0x000000013f067887 */ /* 0x000fe2000c000000 */
[----:B------:R-:W-:Y:S01]  /*1cb0*/  IMAD R4, R21, UR8, RZ ;  /* 0x0000000815047c24 */ /* 0x000fe2000f8e02ff */
[----:B------:R-:W-:Y:S01]  /*1cc0*/  ULEA.HI UR4, UR4, UR5, URZ, 0x1f ;  /* 0x0000000504047291 */ /* 0x000fe2000f8ff83f */
[----:B------:R-:W-:Y:S01]  /*1cd0*/  PRMT R8, R9, 0x6540, R152 ;  /* 0x0000654009087816 */ /* 0x000fe20000000098 */
[----:B------:R-:W-:Y:S01]  /*1ce0*/  IMAD.SHL.U32 R152, R152, 0x100, RZ ;  /* 0x0000010098987824 */ /* 0x000fe200078e00ff */
[----:B------:R-:W-:Y:S01]  /*1cf0*/  ULOP3.LUT UR38, UR38, UR6, URZ, 0x3c, !UPT ;  /* 0x0000000626267292 */ /* 0x000fe2000f8e3c3f */
[----:B--2---:R-:W-:Y:S01]  /*1d00*/  IMAD R13, R0, -0x2, R7 ;  /* 0xfffffffe000d7824 */ /* 0x004fe200078e0207 */
[----:B------:R-:W-:Y:S01]  /*1d10*/  SHF.R.S32.HI R9, RZ, 0x1f, R8 ;  /* 0x0000001fff097819 */ /* 0x000fe20000011408 */
[C---:B------:R-:W-:Y:S01]  /*1d20*/  IMAD.SHL.U32 R0, R153.reuse, 0x80, RZ ;  /* 0x0000008099007824 */ /* 0x040fe200078e00ff */
[----:B------:R-:W-:Y:S01]  /*1d30*/  ISETP.GE.AND P0, PT, R152, R7, PT ;  /* 0x000000079800720c */ /* 0x000fe20003f06270 */
[----:B------:R-:W-:Y:S01]  /*1d40*/  USHF.R.U32.HI UR4, URZ, 0x2, UR4 ;  /* 0x000000023f047899 */ /* 0x000fe20008011604 */
[----:B------:R-:W-:-:S02]  /*1d50*/  IMAD.WIDE R6, R153, 0x80, RZ ;  /* 0x0000008099067825 */ /* 0x000fc400078e02ff */
[C---:B------:R-:W-:Y:S01]  /*1d60*/  ISETP.GE.OR P0, PT, R0.reuse, UR7, P0 ;  /* 0x0000000700007c0c */ /* 0x040fe20008706670 */
[----:B------:R-:W-:Y:S01]  /*1d70*/  @UP1 ULOP3.LUT UR38, UR38, 0x1, UR4, 0x78, !UPT ;  /* 0x0000000126261892 */ /* 0x000fe2000f8e7804 */
[C---:B------:R-:W-:Y:S01]  /*1d80*/  IMAD R15, R23.reuse, UR9, R4 ;  /* 0x00000009170f7c24 */ /* 0x040fe2000f8e0204 */
[----:B------:R-:W-:Y:S01]  /*1d90*/  UIMAD UR39, UR4, -0x7, UR39 ;  /* 0xfffffff9042778a4 */ /* 0x000fe2000f8e0227 */
[----:B------:R-:W-:Y:S01]  /*1da0*/  IMAD.WIDE.U32 R4, R23, UR8, R8 ;  /* 0x0000000817047c25 */ /* 0x000fe2000f8e0008 */
[----:B------:R-:W-:Y:S02]  /*1db0*/  IADD3 R0, -R0, UR7, R11 ;  /* 0x0000000700007c10 */ /* 0x000fe4000fffe10b */
[----:B------:R-:W-:Y:S01]  /*1dc0*/  LOP3.LUT R167, R6, R3, R10, 0xfe, !PT ;  /* 0x0000000306a77212 */ /* 0x000fe200078efe0a */
[----:B------:R-:W-:Y:S02]  /*1dd0*/  IMAD.IADD R5, R5, 0x1, R15 ;  /* 0x0000000105057824 */ /* 0x000fe400078e020f */
[----:B------:R-:W-:-:S02]  /*1de0*/  IMAD.IADD R3, R13, 0x1, -R152 ;  /* 0x000000010d037824 */ /* 0x000fc400078e0a98 */
[----:B------:R-:W-:Y:S01]  /*1df0*/  IMAD.MOV.U32 R153, RZ, RZ, -0x1 ;  /* 0xffffffffff997424 */ /* 0x000fe200078e00ff */
[----:B------:R-:W-:Y:S06]  /*1e00*/  @P0 BRA `(.L_x_28) ;  /* 0x0000006000d00947 */ /* 0x000fec0003800000 */
[----:B------:R-:W0:Y:S01]  /*1e10*/  LDC.64 R10, c[0x0][0x5c8] ;  /* 0x00017200ff0a7b82 */ /* 0x000e220000000a00 */
[----:B-----5:R-:W-:Y:S01]  /*1e20*/  FSETP.NEU.AND P1, PT, R155, RZ, PT ;  /* 0x000000ff9b00720b */ /* 0x020fe20003f2d000 */
[----:B------:R-:W-:Y:S01]  /*1e30*/  BSSY B0, `(.L_x_28) ;  /* 0x0000631000007945 */ /* 0x000fe20003800000 */
[----:B------:R-:W-:-:S04]  /*1e40*/  ISETP.GT.AND P0, PT, R3, RZ, PT ;  /* 0x000000ff0300720c */ /* 0x000fc80003f04270 */
[----:B------:R-:W-:Y:S01]  /*1e50*/  ISETP.GT.AND P4, PT, R0, RZ, P0 ;  /* 0x000000ff0000720c */ /* 0x000fe20000784270 */
[-C--:B0-----:R-:W-:Y:S02]  /*1e60*/  IMAD R12, R7, R10.reuse, RZ ;  /* 0x0000000a070c7224 */ /* 0x081fe400078e02ff */
[----:B------:R-:W-:-:S04]  /*1e70*/  IMAD.WIDE.U32 R162, R167, R10, R4 ;  /* 0x0000000aa7a27225 */ /* 0x000fc800078e0004 */
[----:B------:R-:W-:-:S04]  /*1e80*/  IMAD R5, R167, R11, R12 ;  /* 0x0000000ba7057224 */ /* 0x000fc800078e020c */
[----:B------:R-:W-:Y:S01]  /*1e90*/  IMAD.IADD R169, R163, 0x1, R5 ;  /* 0x00000001a3a97824 */ /* 0x000fe200078e0205 */
[----:B------:R-:W-:Y:S06]  /*1ea0*/  @!P1 BRA `(.L_x_29) ;  /* 0x00000044008c9947 */ /* 0x000fec0003800000 */
[----:B------:R-:W0:Y:S01]  /*1eb0*/  LDC.64 R14, c[0x0][0x5b8] ;  /* 0x00016e00ff0e7b82 */ /* 0x000e220000000a00 */
[----:B------:R-:W-:-:S07]  /*1ec0*/  ULDC.64 UR4, c[0x0][0x5c0] ;  /* 0x0001700000047ab9 */ /* 0x000fce0000000a00 */
[----:B------:R-:W1:Y:S08]  /*1ed0*/  LDC.64 R164, c[0x0][0x5b0] ;  /* 0x00016c00ffa47b82 */ /* 0x000e700000000a00 */
[----:B------:R-:W2:Y:S01]  /*1ee0*/  LDC.64 R12, c[0x0][0x5a8] ;  /* 0x00016a00ff0c7b82 */ /* 0x000ea20000000a00 */
[-C--:B0-----:R-:W-:Y:S02]  /*1ef0*/  IMAD R4, R21, R14.reuse, RZ ;  /* 0x0000000e15047224 */ /* 0x081fe400078e02ff */
[----:B------:R-:W-:-:S04]  /*1f00*/  IMAD.WIDE.U32 R20, R23, R14, R8 ;  /* 0x0000000e17147225 */ /* 0x000fc800078e0008 */
[----:B------:R-:W-:Y:S02]  /*1f10*/  IMAD R161, R23, R15, R4 ;  /* 0x0000000f17a17224 */ /* 0x000fe400078e0204 */
[-C--:B-1----:R-:W-:Y:S02]  /*1f20*/  IMAD R6, R7, R164.reuse, RZ ;  /* 0x000000a407067224 */ /* 0x082fe400078e02ff */
[----:B------:R-:W-:Y:S02]  /*1f30*/  IMAD.IADD R21, R21, 0x1, R161 ;  /* 0x0000000115157824 */ /* 0x000fe400078e02a1 */
[C---:B------:R-:W-:Y:S02]  /*1f40*/  IMAD R163, R167.reuse, R165, R6 ;  /* 0x000000a5a7a37224 */ /* 0x040fe400078e0206 */
[----:B------:R-:W-:-:S04]  /*1f50*/  IMAD.WIDE.U32 R4, R167, R164, R20 ;  /* 0x000000a4a7047225 */ /* 0x000fc800078e0014 */
[----:B------:R-:W-:Y:S01]  /*1f60*/  IMAD.IADD R5, R5, 0x1, R163 ;  /* 0x0000000105057824 */ /* 0x000fe200078e02a3 */
[----:B--2---:R-:W-:-:S04]  /*1f70*/  LEA R6, P1, R4, R12, 0x2 ;  /* 0x0000000c04067211 */ /* 0x004fc800078210ff */
[----:B------:R-:W-:-:S05]  /*1f80*/  LEA.HI.X R7, R4, R13, R5, 0x2, P1 ;  /* 0x0000000d04077211 */ /* 0x000fca00008f1405 */
[----:B------:R0:W2:Y:S01]  /*1f90*/  @P4 LDG.E.LTC128B R152, desc[UR36][R6.64] ;  /* 0x0000002406984981 */ /* 0x0000a2000c1e1920 */
[----:B------:R-:W-:Y:S01]  /*1fa0*/  IMAD.WIDE.U32 R4, R167, R164, R8 ;  /* 0x000000a4a7047225 */ /* 0x000fe200078e0008 */
[----:B------:R-:W-:Y:S01]  /*1fb0*/  SHF.L.U64.HI R159, R164, 0x3, R165 ;  /* 0x00000003a49f7819 */ /* 0x000fe200000102a5 */
[----:B------:R-:W-:Y:S01]  /*1fc0*/  BSSY B1, `(.L_x_30) ;  /* 0x0000016000017945 */ /* 0x000fe20003800000 */
[----:B------:R-:W-:Y:S01]  /*1fd0*/  ISETP.GT.AND P0, PT, R0, 0x8, P0 ;  /* 0x000000080000780c */ /* 0x000fe20000704270 */
[----:B------:R-:W-:Y:S02]  /*1fe0*/  IMAD.IADD R5, R163, 0x1, R5 ;  /* 0x00000001a3057824 */ /* 0x000fe400078e0205 */
[----:B------:R-:W-:Y:S02]  /*1ff0*/  IMAD.SHL.U32 R158, R164, 0x8, RZ ;  /* 0x00000008a49e7824 */ /* 0x000fe400078e00ff */
[----:B------:R-:W-:Y:S01]  /*2000*/  IMAD.WIDE.U32 R156, R23, R14, R4 ;  /* 0x0000000e179c7225 */ /* 0x000fe200078e0004 */
[----:B------:R-:W-:-:S03]  /*2010*/  LEA R4, P1, R162, UR4, 0x2 ;  /* 0x00000004a2047c11 */ /* 0x000fc6000f8210ff */
[----:B0-----:R-:W-:Y:S01]  /*2020*/  IMAD.IADD R7, R161, 0x1, R157 ;  /* 0x00000001a1077824 */ /* 0x001fe200078e029d */
[----:B------:R-:W-:Y:S01]  /*2030*/  LEA.HI.X R5, R162, UR5, R169, 0x2, P1 ;  /* 0x00000005a2057c11 */ /* 0x000fe200088f14a9 */
[----:B------:R-:W-:Y:S01]  /*2040*/  IMAD.WIDE.U32 R158, R167, R164, R158 ;  /* 0x000000a4a79e7225 */ /* 0x000fe200078e009e */
[----:B------:R-:W-:Y:S02]  /*2050*/  ISETP.GT.AND P1, PT, R3, 0x1, PT ;  /* 0x000000010300780c */ /* 0x000fe40003f24270 */
[----:B------:R-:W-:Y:S01]  /*2060*/  LEA R6, P3, R156, R12, 0x2 ;  /* 0x0000000c9c067211 */ /* 0x000fe200078610ff */
[----:B------:R-:W-:-:S03]  /*2070*/  IMAD.IADD R163, R163, 0x1, R159 ;  /* 0x00000001a3a37824 */ /* 0x000fc600078e029f */
[----:B------:R-:W-:Y:S01]  /*2080*/  LEA.HI.X R7, R156, R13, R7, 0x2, P3 ;  /* 0x0000000d9c077211 */ /* 0x000fe200018f1407 */
[----:B--2---:R-:W-:-:S04]  /*2090*/  FMUL R15, R152, R155 ;  /* 0x0000009b980f7220 */ /* 0x004fc80000400000 */
[----:B------:R-:W-:Y:S01]  /*20a0*/  FFMA R157, R24, R154, R15 ;  /* 0x0000009a189d7223 */ /* 0x000fe2000000000f */
[----:B------:R-:W-:-:S04]  /*20b0*/  IADD3 R15, P2, R20, R158, RZ ;  /* 0x0000009e140f7210 */ /* 0x000fc80007f5e0ff */
[----:B------:R0:W-:Y:S01]  /*20c0*/  @P4 STG.E desc[UR36][R4.64], R157 ;  /* 0x0000009d04004986 */ /* 0x0001e2000c101924 */
[----:B------:R-:W-:Y:S01]  /*20d0*/  ISETP.GT.AND P4, PT, R0, RZ, P1 ;  /* 0x000000ff0000720c */ /* 0x000fe20000f84270 */
[----:B------:R-:W-:Y:S01]  /*20e0*/  IMAD.X R156, R163, 0x1, R21, P2 ;  /* 0x00000001a39c7824 */ /* 0x000fe200010e0615 */
[----:B------:R-:W-:-:S11]  /*20f0*/  LEA R20, P3, R15, R12, 0x2 ;  /* 0x0000000c0f147211 */ /* 0x000fd600078610ff */
[----:B0-----:R-:W-:Y:S05]  /*2100*/  @!P4 BRA `(.L_x_31) ;  /* 0x000000000004c947 */ /* 0x001fea0003800000 */
[----:B------:R0:W5:Y:S02]  /*2110*/  LDG.E.LTC128B R152, desc[UR36][R6.64+0x4] ;  /* 0x0000042406987981 */ /* 0x000164000c1e1920 */
.L_x_31:
[----:B------:R-:W-:Y:S05]  /*2120*/  BSYNC B1 ;  /* 0x0000000000017941 */ /* 0x000fea0003800000 */
.L_x_30:
[----:B-----5:R-:W-:Y:S01]  /*2130*/  FMUL R24, R152, R155 ;  /* 0x0000009b98187220 */ /* 0x020fe20000400000 */
[----:B------:R-:W-:-:S03]  /*2140*/  LEA.HI.X R21, R15, R13, R156, 0x2, P3 ;  /* 0x0000000d0f157211 */ /* 0x000fc600018f149c */
[----:B------:R-:W-:-:S05]  /*2150*/  FFMA R25, R25, R154, R24 ;  /* 0x0000009a19197223 */ /* 0x000fca0000000018 */
[----:B------:R1:W-:Y:S04]  /*2160*/  @P4 STG.E desc[UR36][R4.64+0x4], R25 ;  /* 0x0000041904004986 */ /* 0x0003e8000c101924 */
[----:B------:R-:W2:Y:S01]  /*2170*/  @P0 LDG.E.LTC128B R152, desc[UR36][R20.64] ;  /* 0x0000002414980981 */ /* 0x000ea2000c1e1920 */
[----:B------:R-:W-:Y:S01]  /*2180*/  IADD3 R8, P2, R8, R158, RZ ;  /* 0x0000009e08087210 */ /* 0x000fe20007f5e0ff */
[----:B------:R-:W-:Y:S01]  /*2190*/  BSSY B1, `(.L_x_32) ;  /* 0x0000010000017945 */ /* 0x000fe20003800000 */
[C---:B------:R-:W-:Y:S02]  /*21a0*/  SHF.L.U64.HI R11, R10.reuse, 0x5, R11 ;  /* 0x000000050a0b7819 */ /* 0x040fe4000001020b */
[----:B------:R-:W-:Y:S01]  /*21b0*/  LEA R10, P3, R10, R4, 0x5 ;  /* 0x000000040a0a7211 */ /* 0x000fe200078628ff */
[----:B------:R-:W-:Y:S01]  /*21c0*/  IMAD.X R9, R9, 0x1, R163, P2 ;  /* 0x0000000109097824 */ /* 0x000fe200010e06a3 */
[----:B------:R-:W-:-:S02]  /*21d0*/  ISETP.GT.AND P1, PT, R0, 0x8, P1 ;  /* 0x000000080000780c */ /* 0x000fc40000f24270 */
[----:B------:R-:W-:Y:S01]  /*21e0*/  ISETP.GT.AND P2, PT, R3, 0x8, PT ;  /* 0x000000080300780c */ /* 0x000fe20003f44270 */
[----:B------:R-:W-:-:S04]  /*21f0*/  IMAD.WIDE.U32 R14, R23, R14, R8 ;  /* 0x0000000e170e7225 */ /* 0x000fc800078e0008 */
[----:B------:R-:W-:Y:S01]  /*2200*/  IMAD.X R11, R11, 0x1, R5, P3 ;  /* 0x000000010b0b7824 */ /* 0x000fe200018e0605 */
[----:B------:R-:W-:Y:S01]  /*2210*/  LEA R8, P4, R14, R12, 0x2 ;  /* 0x0000000c0e087211 */ /* 0x000fe200078810ff */
[----:B------:R-:W-:Y:S02]  /*2220*/  IMAD.IADD R15, R161, 0x1, R15 ;  /* 0x00000001a10f7824 */ /* 0x000fe400078e020f */
[----:B--2---:R-:W-:-:S04]  /*2230*/  FMUL R9, R152, R155 ;  /* 0x0000009b98097220 */ /* 0x004fc80000400000 */
[----:B------:R-:W-:Y:S01]  /*2240*/  FFMA R21, R26, R154, R9 ;  /* 0x0000009a1a157223 */ /* 0x000fe20000000009 */
[----:B------:R-:W-:-:S04]  /*2250*/  LEA.HI.X R9, R14, R13, R15, 0x2, P4 ;  /* 0x0000000d0e097211 */ /* 0x000fc800020f140f */
[----:B------:R1:W-:Y:S01]  /*2260*/  @P0 STG.E desc[UR36][R10.64], R21 ;  /* 0x000000150a000986 */ /* 0x0003e2000c101924 */
[----:B------:R-:W-:Y:S05]  /*2270*/  @!P1 BRA `(.L_x_33) ;  /* 0x0000000000049947 */ /* 0x000fea0003800000 */
[----:B------:R2:W5:Y:S02]  /*2280*/  LDG.E.LTC128B R152, desc[UR36][R8.64+0x4] ;  /* 0x0000042408987981 */ /* 0x000564000c1e1920 */
.L_x_33:
[----:B------:R-:W-:Y:S05]  /*2290*/  BSYNC B1 ;  /* 0x0000000000017941 */ /* 0x000fea0003800000 */
.L_x_32:
[----:B-----5:R-:W-:Y:S01]  /*22a0*/  FMUL R12, R152, R155 ;  /* 0x0000009b980c7220 */ /* 0x020fe20000400000 */
[----:B------:R-:W-:Y:S01]  /*22b0*/  ISETP.GT.AND P3, PT, R0, RZ, P2 ;  /* 0x000000ff0000720c */ /* 0x000fe20001764270 */
[----:B------:R-:W-:Y:S01]  /*22c0*/  BSSY B1, `(.L_x_34) ;  /* 0x0000006000017945 */ /* 0x000fe20003800000 */
[----:B------:R-:W-:Y:S01]  /*22d0*/  ISETP.GT.AND P0, PT, R3, 0x9, PT ;  /* 0x000000090300780c */ /* 0x000fe20003f04270 */
[----:B------:R-:W-:-:S05]  /*22e0*/  FFMA R27, R27, R154, R12 ;  /* 0x0000009a1b1b7223 */ /* 0x000fca000000000c */
[----:B------:R3:W-:Y:S05]  /*22f0*/  @P1 STG.E desc[UR36][R10.64+0x4], R27 ;  /* 0x0000041b0a001986 */ /* 0x0007ea000c101924 */
[----:B------:R-:W-:Y:S05]  /*2300*/  @!P3 BRA `(.L_x_35) ;  /* 0x000000000004b947 */ /* 0x000fea0003800000 */
[----:B------:R4:W5:Y:S02]  /*2310*/  LDG.E.LTC128B R152, desc[UR36][R6.64+0x20] ;  /* 0x0000202406987981 */ /* 0x000964000c1e1920 */
.L_x_35:
[----:B------:R-:W-:Y:S05]  /*2320*/  BSYNC B1 ;  /* 0x0000000000017941 */ /* 0x000fea0003800000 */
.L_x_34:
[----:B-----5:R-:W-:Y:S01]  /*2330*/  FMUL R13, R152, R155 ;  /* 0x0000009b980d7220 */ /* 0x020fe20000400000 */
[----:B------:R-:W-:Y:S01]  /*2340*/  ISETP.GT.AND P1, PT, R0, RZ, P0 ;  /* 0x000000ff0000720c */ /* 0x000fe20000724270 */
[----:B------:R-:W-:Y:S02]  /*2350*/  BSSY B1, `(.L_x_36) ;  /* 0x0000005000017945 */ /* 0x000fe40003800000 */
[----:B------:R-:W-:-:S05]  /*2360*/  FFMA R13, R28, R154, R13 ;  /* 0x0000009a1c0d7223 */ /* 0x000fca000000000d */
[----:B------:R0:W-:Y:S05]  /*2370*/  @P3 STG.E desc[UR36][R4.64+0x20], R13 ;  /* 0x0000200d04003986 */ /* 0x0001ea000c101924 */
[----:B------:R-:W-:Y:S05]  /*2380*/  @!P1 BRA `(.L_x_37) ;  /* 0x0000000000049947 */ /* 0x000fea0003800000 */
[----:B------:R0:W5:Y:S02]  /*2390*/  LDG.E.LTC128B R152, desc[UR36][R6.64+0x24] ;  /* 0x0000242406987981 */ /* 0x000164000c1e1920 */
.L_x_37:
[----:B------:R-:W-:Y:S05]  /*23a0*/  BSYNC B1 ;  /* 0x0000000000017941 */ /* 0x000fea0003800000 */
.L_x_36:
[----:B-----5:R-:W-:Y:S01]  /*23b0*/  FMUL R12, R152, R155 ;  /* 0x0000009b980c7220 */ /* 0x020fe20000400000 */
[----:B------:R-:W-:Y:S01]  /*23c0*/  ISETP.GT.AND P2, PT, R0, 0x8, P2 ;  /* 0x000000080000780c */ /* 0x000fe20001744270 */
[----:B------:R-:W-:Y:S02]  /*23d0*/  BSSY B1, `(.L_x_38) ;  /* 0x0000005000017945 */ /* 0x000fe40003800000 */
[----:B------:R-:W-:-:S05]  /*23e0*/  FFMA R29, R29, R154, R12 ;  /* 0x0000009a1d1d7223 */ /* 0x000fca000000000c */
[----:B------:R0:W-:Y:S05]  /*23f0*/  @P1 STG.E desc[UR36][R4.64+0x24], R29 ;  /* 0x0000241d04001986 */ /* 0x0001ea000c101924 */
[----:B------:R-:W-:Y:S05]  /*2400*/  @!P2 BRA `(.L_x_39) ;  /* 0x000000000004a947 */ /* 0x000fea0003800000 */
[----:B------:R0:W5:Y:S02]  /*2410*/  LDG.E.LTC128B R152, desc[UR36][R8.64+0x20] ;  /* 0x0000202408987981 */ /* 0x000164000c1e1920 */
.L_x_39:
[----:B------:R-:W-:Y:S05]  /*2420*/  BSYNC B1 ;  /* 0x0000000000017941 */ /* 0x000fea0003800000 */
.L_x_38:
[----:B0----5:R-:W-:Y:S01]  /*2430*/  FMUL R13, R152, R155 ;  /* 0x0000009b980d7220 */ /* 0x021fe20000400000 */
[----:B------:R-:W-:Y:S01]  /*2440*/  ISETP.GT.AND P0, PT, R0, 0x8, P0 ;  /* 0x000000080000780c */ /* 0x000fe20000704270 */
[----:B------:R-:W-:Y:S01]  /*2450*/  BSSY B1, `(.L_x_40) ;  /* 0x0000006000017945 */ /* 0x000fe20003800000 */
[----:B------:R-:W-:Y:S01]  /*2460*/  ISETP.GT.AND P1, PT, R3, 0x10, PT ;  /* 0x000000100300780c */ /* 0x000fe20003f24270 */
[----:B------:R-:W-:-:S05]  /*2470*/  FFMA R13, R30, R154, R13 ;  /* 0x0000009a1e0d7223 */ /* 0x000fca000000000d */
[----:B------:R0:W-:Y:S05]  /*2480*/  @P2 STG.E desc[UR36][R10.64+0x20], R13 ;  /* 0x0000200d0a002986 */ /* 0x0001ea000c101924 */
[----:B------:R-:W-:Y:S05]  /*2490*/  @!P0 BRA `(.L_x_41) ;  /* 0x0000000000048947 */ /* 0x000fea0003800000 */
[----:B------:R0:W5:Y:S02]  /*24a0*/  LDG.E.LTC128B R152, desc[UR36][R8.64+0x24] ;  /* 0x0000242408987981 */ /* 0x000164000c1e1920 */
.L_x_41:
[----:B------:R-:W-:Y:S05]  /*24b0*/  BSYNC B1 ;  /* 0x0000000000017941 */ /* 0x000fea0003800000 */
.L_x_40:
        /* <DEDUP_REMOVED lines=8> */
.L_x_43:
[----:B------:R-:W-:Y:S05]  /*2540*/  BSYNC B1 ;  /* 0x0000000000017941 */ /* 0x000fea0003800000 */
.L_x_42:
[----:B0----5:R-:W-:Y:S01]  /*2550*/  FMUL R13, R152, R155 ;  /* 0x0000009b980d7220 */ /* 0x021fe20000400000 */
[----:B------:R-:W-:Y:S01]  /*2560*/  ISETP.GT.AND P0, PT, R0, RZ, P2 ;  /* 0x000000ff0000720c */ /* 0x000fe20001704270 */
[----:B------:R-:W-:Y:S02]  /*2570*/  BSSY B1, `(.L_x_44) ;  /* 0x0000005000017945 */ /* 0x000fe40003800000 */
[----:B------:R-:W-:-:S05]  /*2580*/  FFMA R13, R32, R154, R13 ;  /* 0x0000009a200d7223 */ /* 0x000fca000000000d */
[----:B------:R0:W-:Y:S05]  /*2590*/  @P3 STG.E desc[UR36][R4.64+0x40], R13 ;  /* 0x0000400d04003986 */ /* 0x0001ea000c101924 */
[----:B------:R-:W-:Y:S05]  /*25a0*/  @!P0 BRA `(.L_x_45) ;  /* 0x0000000000048947 */ /* 0x000fea0003800000 */
[----:B------:R0:W5:Y:S02]  /*25b0*/  LDG.E.LTC128B R152, desc[UR36][R6.64+0x44] ;  /* 0x0000442406987981 */ /* 0x000164000c1e1920 */
.L_x_45:
[----:B------:R-:W-:Y:S05]  /*25c0*/  BSYNC B1 ;  /* 0x0000000000017941 */ /* 0x000fea0003800000 */
.L_x_44:
[----:B-----5:R-:W-:Y:S01]  /*25d0*/  FMUL R12, R152, R155 ;  /* 0x0000009b980c7220 */ /* 0x020fe20000400000 */
[----:B------:R-:W-:Y:S01]  /*25e0*/  ISETP.GT.AND P1, PT, R0, 0x8, P1 ;  /* 0x000000080000780c */ /* 0x000fe20000f24270 */
[----:B------:R-:W-:Y:S02]  /*25f0*/  BSSY B1, `(.L_x_46) ;  /* 0x0000005000017945 */ /* 0x000fe40003800000 */
[----:B------:R-:W-:-:S05]  /*2600*/  FFMA R33, R33, R154, R12 ;  /* 0x0000009a21217223 */ /* 0x000fca000000000c */
[----:B------:R0:W-:Y:S05]  /*2610*/  @P0 STG.E desc[UR36][R4.64+0x44], R33 ;  /* 0x0000442104000986 */ /* 0x0001ea000c101924 */
[----:B------:R-:W-:Y:S05]  /*2620*/  @!P1 BRA `(.L_x_47) ;  /* 0x0000000000049947 */ /* 0x000fea0003800000 */
[----:B------:R0:W5:Y:S02]  /*2630*/  LDG.E.LTC128B R152, desc[UR36][R8.64+0x40] ;  /* 0x0000402408987981 */ /* 0x000164000c1e1920 */
.L_x_47:
[----:B------:R-:W-:Y:S05]  /*2640*/  BSYNC B1 ;  /* 0x0000000000017941 */ /* 0x000fea0003800000 */
.L_x_46:
        /* <DEDUP_REMOVED lines=8> */
.L_x_49:
[----:B------:R-:W-:Y:S05]  /*26d0*/  BSYNC B1 ;  /* 0x0000000000017941 */ /* 0x000fea0003800000 */
.L_x_48:
        /* <DEDUP_REMOVED lines=8> */
.L_x_51:
[----:B------:R-:W-:Y:S05]  /*2760*/  BSYNC B1 ;  /* 0x0000000000017941 */ /* 0x000fea0003800000 */
.L_x_50:
[----:B0----5:R-:W-:Y:S01]  /*2770*/  FMUL R13, R152, R155 ;  /* 0x0000009b980d7220 */ /* 0x021fe20000400000 */
[----:B------:R-:W-:Y:S01]  /*2780*/  ISETP.GT.AND P2, PT, R0, RZ, P1 ;  /* 0x000000ff0000720c */ /* 0x000fe20000f44270 */
[----:B------:R-:W-:Y:S02]  /*2790*/  BSSY B1, `(.L_x_52) ;  /* 0x0000005000017945 */ /* 0x000fe40003800000 */
[----:B------:R-:W-:-:S05]  /*27a0*/  FFMA R13, R36, R154, R13 ;  /* 0x0000009a240d7223 */ /* 0x000fca000000000d */
[----:B------:R0:W-:Y:S05]  /*27b0*/  @P3 STG.E desc[UR36][R4.64+0x60], R13 ;  /* 0x0000600d04003986 */ /* 0x0001ea000c101924 */
[----:B------:R-:W-:Y:S05]  /*27c0*/  @!P2 BRA `(.L_x_53) ;  /* 0x000000000004a947 */ /* 0x000fea0003800000 */
[----:B------:R0:W5:Y:S02]  /*27d0*/  LDG.E.LTC128B R152, desc[UR36][R6.64+0x64] ;  /* 0x0000642406987981 */ /* 0x000164000c1e1920 */
.L_x_53:
[----:B------:R-:W-:Y:S05]  /*27e0*/  BSYNC B1 ;  /* 0x0000000000017941 */ /* 0x000fea0003800000 */
.L_x_52:
[----:B-----5:R-:W-:Y:S01]  /*27f0*/  FMUL R12, R152, R155 ;  /* 0x0000009b980c7220 */ /* 0x020fe20000400000 */
[----:B------:R-:W-:Y:S01]  /*2800*/  ISETP.GT.AND P0, PT, R0, 0x8, P0 ;  /* 0x000000080000780c */ /* 0x000fe20000704270 */
[----:B------:R-:W-:Y:S02]  /*2810*/  BSSY B1, `(.L_x_54) ;  /* 0x0000005000017945 */ /* 0x000fe40003800000 */
[----:B------:R-:W-:-:S05]  /*2820*/  FFMA R37, R37, R154, R12 ;  /* 0x0000009a25257223 */ /* 0x000fca000000000c */
[----:B------:R0:W-:Y:S05]  /*2830*/  @P2 STG.E desc[UR36][R4.64+0x64], R37 ;  /* 0x0000642504002986 */ /* 0x0001ea000c101924 */
[----:B------:R-:W-:Y:S05]  /*2840*/  @!P0 BRA `(.L_x_55) ;  /* 0x0000000000048947 */ /* 0x000fea0003800000 */
[----:B------:R0:W5:Y:S02]  /*2850*/  LDG.E.LTC128B R152, desc[UR36][R8.64+0x60] ;  /* 0x0000602408987981 */ /* 0x000164000c1e1920 */
.L_x_55:
[----:B------:R-:W-:Y:S05]  /*2860*/  BSYNC B1 ;  /* 0x0000000000017941 */ /* 0x000fea0003800000 */
.L_x_54:
        /* <DEDUP_REMOVED lines=8> */
.L_x_57:
[----:B------:R-:W-:Y:S05]  /*28f0*/  BSYNC B1 ;  /* 0x0000000000017941 */ /* 0x000fea0003800000 */
.L_x_56:
        /* <DEDUP_REMOVED lines=8> */
.L_x_59:
[----:B------:R-:W-:Y:S05]  /*2980*/  BSYNC B1 ;  /* 0x0000000000017941 */ /* 0x000fea0003800000 */
.L_x_58:
[----:B0----5:R-:W-:Y:S01]  /*2990*/  FMUL R13, R152, R155 ;  /* 0x0000009b980d7220 */ /* 0x021fe20000400000 */
[----:B------:R-:W-:Y:S01]  /*29a0*/  ISETP.GT.AND P1, PT, R0, RZ, P0 ;  /* 0x000000ff0000720c */ /* 0x000fe20000724270 */
[----:B------:R-:W-:Y:S02]  /*29b0*/  BSSY B1, `(.L_x_60) ;  /* 0x0000005000017945 */ /* 0x000fe40003800000 */
[----:B------:R-:W-:-:S05]  /*29c0*/  FFMA R13, R40, R154, R13 ;  /* 0x0000009a280d7223 */ /* 0x000fca000000000d */
[----:B------:R0:W-:Y:S05]  /*29d0*/  @P3 STG.E desc[UR36][R4.64+0x80], R13 ;  /* 0x0000800d04003986 */ /* 0x0001ea000c101924 */
[----:B------:R-:W-:Y:S05]  /*29e0*/  @!P1 BRA `(.L_x_61) ;  /* 0x0000000000049947 */ /* 0x000fea0003800000 */
[----:B------:R0:W5:Y:S02]  /*29f0*/  LDG.E.LTC128B R152, desc[UR36][R6.64+0x84] ;  /* 0x0000842406987981 */ /* 0x000164000c1e1920 */
.L_x_61:
[----:B------:R-:W-:Y:S05]  /*2a00*/  BSYNC B1 ;  /* 0x0000000000017941 */ /* 0x000fea0003800000 */
.L_x_60:
[----:B-----5:R-:W-:Y:S01]  /*2a10*/  FMUL R12, R152, R155 ;  /* 0x0000009b980c7220 */ /* 0x020fe20000400000 */
[----:B------:R-:W-:Y:S01]  /*2a20*/  ISETP.GT.AND P2, PT, R0, 0x8, P2 ;  /* 0x000000080000780c */ /* 0x000fe20001744270 */
[----:B------:R-:W-:Y:S02]  /*2a30*/  BSSY B1, `(.L_x_62) ;  /* 0x0000005000017945 */ /* 0x000fe40003800000 */
[----:B------:R-:W-:-:S05]  /*2a40*/  FFMA R41, R41, R154, R12 ;  /* 0x0000009a29297223 */ /* 0x000fca000000000c */
[----:B------:R0:W-:Y:S05]  /*2a50*/  @P1 STG.E desc[UR36][R4.64+0x84], R41 ;  /* 0x0000842904001986 */ /* 0x0001ea000c101924 */
[----:B------:R-:W-:Y:S05]  /*2a60*/  @!P2 BRA `(.L_x_63) ;  /* 0x000000000004a947 */ /* 0x000fea0003800000 */
[----:B------:R0:W5:Y:S02]  /*2a70*/  LDG.E.LTC128B R152, desc[UR36][R8.64+0x80] ;  /* 0x0000802408987981 */ /* 0x000164000c1e1920 */
.L_x_63:
[----:B------:R-:W-:Y:S05]  /*2a80*/  BSYNC B1 ;  /* 0x0000000000017941 */ /* 0x000fea0003800000 */
.L_x_62:
        /* <DEDUP_REMOVED lines=8> */
.L_x_65:
[----:B------:R-:W-:Y:S05]  /*2b10*/  BSYNC B1 ;  /* 0x0000000000017941 */ /* 0x000fea0003800000 */
.L_x_64:
        /* <DEDUP_REMOVED lines=8> */
.L_x_67:
[----:B------:R-:W-:Y:S05]  /*2ba0*/  BSYNC B1 ;  /* 0x0000000000017941 */ /* 0x000fea0003800000 */
.L_x_66:
[----:B0----5:R-:W-:Y:S01]  /*2bb0*/  FMUL R13, R152, R155 ;  /* 0x0000009b980d7220 */ /* 0x021fe20000400000 */
[----:B------:R-:W-:Y:S01]  /*2bc0*/  ISETP.GT.AND P0, PT, R0, RZ, P2 ;  /* 0x000000ff0000720c */ /* 0x000fe20001704270 */
[----:B------:R-:W-:Y:S02]  /*2bd0*/  BSSY B1, `(.L_x_68) ;  /* 0x0000005000017945 */ /* 0x000fe40003800000 */
[----:B------:R-:W-:-:S05]  /*2be0*/  FFMA R13, R44, R154, R13 ;  /* 0x0000009a2c0d7223 */ /* 0x000fca000000000d */
[----:B------:R0:W-:Y:S05]  /*2bf0*/  @P3 STG.E desc[UR36][R4.64+0xa0], R13 ;  /* 0x0000a00d04003986 */ /* 0x0001ea000c101924 */
[----:B------:R-:W-:Y:S05]  /*2c00*/  @!P0 BRA `(.L_x_69) ;  /* 0x0000000000048947 */ /* 0x000fea0003800000 */
[----:B------:R0:W5:Y:S02]  /*2c10*/  LDG.E.LTC128B R152, desc[UR36][R6.64+0xa4] ;  /* 0x0000a42406987981 */ /* 0x000164000c1e1920 */
.L_x_69:
[----:B------:R-:W-:Y:S05]  /*2c20*/  BSYNC B1 ;  /* 0x0000000000017941 */ /* 0x000fea0003800000 */
.L_x_68:
[----:B-----5:R-:W-:Y:S01]  /*2c30*/  FMUL R12, R152, R155 ;  /* 0x0000009b980c7220 */ /* 0x020fe20000400000 */
[----:B------:R-:W-:Y:S01]  /*2c40*/  ISETP.GT.AND P1, PT, R0, 0x8, P1 ;  /* 0x000000080000780c */ /* 0x000fe20000f24270 */
[----:B------:R-:W-:Y:S02]  /*2c50*/  BSSY B1, `(.L_x_70) ;  /* 0x0000005000017945 */ /* 0x000fe40003800000 */
[----:B------:R-:W-:-:S05]  /*2c60*/  FFMA R45, R45, R154, R12 ;  /* 0x0000009a2d2d7223 */ /* 0x000fca000000000c */
[----:B------:R0:W-:Y:S05]  /*2c70*/  @P0 STG.E desc[UR36][R4.64+0xa4], R45 ;  /* 0x0000a42d04000986 */ /* 0x0001ea000c101924 */
[----:B------:R-:W-:Y:S05]  /*2c80*/  @!P1 BRA `(.L_x_71) ;  /* 0x0000000000049947 */ /* 0x000fea0003800000 */
[----:B------:R0:W5:Y:S02]  /*2c90*/  LDG.E.LTC128B R152, desc[UR36][R8.64+0xa0] ;  /* 0x0000a02408987981 */ /* 0x000164000c1e1920 */
.L_x_71:
[----:B------:R-:W-:Y:S05]  /*2ca0*/  BSYNC B1 ;  /* 0x0000000000017941 */ /* 0x000fea0003800000 */
.L_x_70:
        /* <DEDUP_REMOVED lines=8> */
.L_x_73:
[----:B------:R-:W-:Y:S05]  /*2d30*/  BSYNC B1 ;  /* 0x0000000000017941 */ /* 0x000fea0003800000 */
.L_x_72:
        /* <DEDUP_REMOVED lines=8> */
.L_x_75:
[----:B------:R-:W-:Y:S05]  /*2dc0*/  BSYNC B1 ;  /* 0x0000000000017941 */ /* 0x000fea0003800000 */
.L_x_74:
[----:B0----5:R-:W-:Y:S01]  /*2dd0*/  FMUL R13, R152, R155 ;  /* 0x0000009b980d7220 */ /* 0x021fe20000400000 */
[----:B------:R-:W-:Y:S01]  /*2de0*/  ISETP.GT.AND P2, PT, R0, RZ, P1 ;  /* 0x000000ff0000720c */ /* 0x000fe20000f44270 */
[----:B------:R-:W-:Y:S02]  /*2df0*/  BSSY B1, `(.L_x_76) ;  /* 0x0000005000017945 */ /* 0x000fe40003800000 */
[----:B------:R-:W-:-:S05]  /*2e00*/  FFMA R13, R48, R154, R13 ;  /* 0x0000009a300d7223 */ /* 0x000fca000000000d */
[----:B------:R0:W-:Y:S05]  /*2e10*/  @P3 STG.E desc[UR36][R4.64+0xc0], R13 ;  /* 0x0000c00d04003986 */ /* 0x0001ea000c101924 */
[----:B------:R-:W-:Y:S05]  /*2e20*/  @!P2 BRA `(.L_x_77) ;  /* 0x000000000004a947 */ /* 0x000fea0003800000 */
[----:B------:R0:W5:Y:S02]  /*2e30*/  LDG.E.LTC128B R152, desc[UR36][R6.64+0xc4] ;  /* 0x0000c42406987981 */ /* 0x000164000c1e1920 */
.L_x_77:
[----:B------:R-:W-:Y:S05]  /*2e40*/  BSYNC B1 ;  /* 0x0000000000017941 */ /* 0x000fea0003800000 */
.L_x_76:
[----:B-----5:R-:W-:Y:S01]  /*2e50*/  FMUL R12, R152, R155 ;  /* 0x0000009b980c7220 */ /* 0x020fe20000400000 */
[----:B------:R-:W-:Y:S01]  /*2e60*/  ISETP.GT.AND P0, PT, R0, 0x8, P0 ;  /* 0x000000080000780c */ /* 0x000fe20000704270 */
[----:B------:R-:W-:Y:S02]  /*2e70*/  BSSY B1, `(.L_x_78) ;  /* 0x0000005000017945 */ /* 0x000fe40003800000 */
[----:B------:R-:W-:-:S05]  /*2e80*/  FFMA R49, R49, R154, R12 ;  /* 0x0000009a31317223 */ /* 0x000fca000000000c */
[----:B------:R0:W-:Y:S05]  /*2e90*/  @P2 STG.E desc[UR36][R4.64+0xc4], R49 ;  /* 0x0000c43104002986 */ /* 0x0001ea000c101924 */
[----:B------:R-:W-:Y:S05]  /*2ea0*/  @!P0 BRA `(.L_x_79) ;  /* 0x0000000000048947 */ /* 0x000fea0003800000 */
[----:B------:R0:W5:Y:S02]  /*2eb0*/  LDG.E.LTC128B R152, desc[UR36][R8.64+0xc0] ;  /* 0x0000c02408987981 */ /* 0x000164000c1e1920 */
.L_x_79:
[----:B------:R-:W-:Y:S05]  /*2ec0*/  BSYNC B1 ;  /* 0x0000000000017941 */ /* 0x000fea0003800000 */
.L_x_78:
        /* <DEDUP_REMOVED lines=8> */
.L_x_81:
[----:B------:R-:W-:Y:S05]  /*2f50*/  BSYNC B1 ;  /* 0x0000000000017941 */ /* 0x000fea0003800000 */
.L_x_80:
        /* <DEDUP_REMOVED lines=8> */
.L_x_83:
[----:B------:R-:W-:Y:S05]  /*2fe0*/  BSYNC B1 ;  /* 0x0000000000017941 */ /* 0x000fea0003800000 */
.L_x_82:
[----:B0----5:R-:W-:Y:S01]  /*2ff0*/  FMUL R13, R152, R155 ;  /* 0x0000009b980d7220 */ /* 0x021fe20000400000 */
[----:B------:R-:W-:Y:S01]  /*3000*/  ISETP.GT.AND P1, PT, R0, RZ, P0 ;  /* 0x000000ff0000720c */ /* 0x000fe20000724270 */
[----:B------:R-:W-:Y:S02]  /*3010*/  BSSY B1, `(.L_x_84) ;  /* 0x0000005000017945 */ /* 0x000fe40003800000 */
[----:B------:R-:W-:-:S05]  /*3020*/  FFMA R13, R52, R154, R13 ;  /* 0x0000009a340d7223 */ /* 0x000fca000000000d */
[----:B------:R0:W-:Y:S05]  /*3030*/  @P3 STG.E desc[UR36][R4.64+0xe0], R13 ;  /* 0x0000e00d04003986 */ /* 0x0001ea000c101924 */
[----:B------:R-:W-:Y:S05]  /*3040*/  @!P1 BRA `(.L_x_85) ;  /* 0x0000000000049947 */ /* 0x000fea0003800000 */
[----:B------:R0:W5:Y:S02]  /*3050*/  LDG.E.LTC128B R152, desc[UR36][R6.64+0xe4] ;  /* 0x0000e42406987981 */ /* 0x000164000c1e1920 */
.L_x_85:
[----:B------:R-:W-:Y:S05]  /*3060*/  BSYNC B1 ;  /* 0x0000000000017941 */ /* 0x000fea0003800000 */
.L_x_84:
[----:B-----5:R-:W-:Y:S01]  /*3070*/  FMUL R12, R152, R155 ;  /* 0x0000009b980c7220 */ /* 0x020fe20000400000 */
[----:B------:R-:W-:Y:S01]  /*3080*/  ISETP.GT.AND P2, PT, R0, 0x8, P2 ;  /* 0x000000080000780c */ /* 0x000fe20001744270 */
[----:B------:R-:W-:Y:S02]  /*3090*/  BSSY B1, `(.L_x_86) ;  /* 0x0000005000017945 */ /* 0x000fe40003800000 */
[----:B------:R-:W-:-:S05]  /*30a0*/  FFMA R53, R53, R154, R12 ;  /* 0x0000009a35357223 */ /* 0x000fca000000000c */
[----:B------:R0:W-:Y:S05]  /*30b0*/  @P1 STG.E desc[UR36][R4.64+0xe4], R53 ;  /* 0x0000e43504001986 */ /* 0x0001ea000c101924 */
[----:B------:R-:W-:Y:S05]  /*30c0*/  @!P2 BRA `(.L_x_87) ;  /* 0x000000000004a947 */ /* 0x000fea0003800000 */
[----:B------:R0:W5:Y:S02]  /*30d0*/  LDG.E.LTC128B R152, desc[UR36][R8.64+0xe0] ;  /* 0x0000e02408987981 */ /* 0x000164000c1e1920 */
.L_x_87:
[----:B------:R-:W-:Y:S05]  /*30e0*/  BSYNC B1 ;  /* 0x0000000000017941 */ /* 0x000fea0003800000 */
.L_x_86:
        /* <DEDUP_REMOVED lines=8> */
.L_x_89:
[----:B------:R-:W-:Y:S05]  /*3170*/  BSYNC B1 ;  /* 0x0000000000017941 */ /* 0x000fea0003800000 */
.L_x_88:
        /* <DEDUP_REMOVED lines=8> */
.L_x_91:
[----:B------:R-:W-:Y:S05]  /*3200*/  BSYNC B1 ;  /* 0x0000000000017941 */ /* 0x000fea0003800000 */
.L_x_90:
[----:B0----5:R-:W-:Y:S01]  /*3210*/  FMUL R13, R152, R155 ;  /* 0x0000009b980d7220 */ /* 0x021fe20000400000 */
[----:B------:R-:W-:Y:S01]  /*3220*/  ISETP.GT.AND P0, PT, R0, RZ, P2 ;  /* 0x000000ff0000720c */ /* 0x000fe20001704270 */
[----:B------:R-:W-:Y:S02]  /*3230*/  BSSY B1, `(.L_x_92) ;  /* 0x0000005000017945 */ /* 0x000fe40003800000 */
[----:B------:R-:W-:-:S05]  /*3240*/  FFMA R13, R56, R154, R13 ;  /* 0x0000009a380d7223 */ /* 0x000fca000000000d */
[----:B------:R0:W-:Y:S05]  /*3250*/  @P3 STG.E desc[UR36][R4.64+0x100], R13 ;  /* 0x0001000d04003986 */ /* 0x0001ea000c101924 */
[----:B------:R-:W-:Y:S05]  /*3260*/  @!P0 BRA `(.L_x_93) ;  /* 0x0000000000048947 */ /* 0x000fea0003800000 */
[----:B------:R0:W5:Y:S02]  /*3270*/  LDG.E.LTC128B R152, desc[UR36][R6.64+0x104] ;  /* 0x0001042406987981 */ /* 0x000164000c1e1920 */
.L_x_93:
[----:B------:R-:W-:Y:S05]  /*3280*/  BSYNC B1 ;  /* 0x0000000000017941 */ /* 0x000fea0003800000 */
.L_x_92:
[----:B-----5:R-:W-:Y:S01]  /*3290*/  FMUL R12, R152, R155 ;  /* 0x0000009b980c7220 */ /* 0x020fe20000400000 */
[----:B------:R-:W-:Y:S01]  /*32a0*/  ISETP.GT.AND P1, PT, R0, 0x8, P1 ;  /* 0x000000080000780c */ /* 0x000fe20000f24270 */
[----:B------:R-:W-:Y:S02]  /*32b0*/  BSSY B1, `(.L_x_94) ;  /* 0x0000005000017945 */ /* 0x000fe40003800000 */
[----:B------:R-:W-:-:S05]  /*32c0*/  FFMA R57, R57, R154, R12 ;  /* 0x0000009a39397223 */ /* 0x000fca000000000c */
[----:B------:R0:W-:Y:S05]  /*32d0*/  @P0 STG.E desc[UR36][R4.64+0x104], R57 ;  /* 0x0001043904000986 */ /* 0x0001ea000c101924 */
[----:B------:R-:W-:Y:S05]  /*32e0*/  @!P1 BRA `(.L_x_95) ;  /* 0x0000000000049947 */ /* 0x000fea0003800000 */
[----:B------:R0:W5:Y:S02]  /*32f0*/  LDG.E.LTC128B R152, desc[UR36][R8.64+0x100] ;  /* 0x0001002408987981 */ /* 0x000164000c1e1920 */
.L_x_95:
[----:B------:R-:W-:Y:S05]  /*3300*/  BSYNC B1 ;  /* 0x0000000000017941 */ /* 0x000fea0003800000 */
.L_x_94:
        /* <DEDUP_REMOVED lines=8> */
.L_x_97:
[----:B------:R-:W-:Y:S05]  /*3390*/  BSYNC B1 ;  /* 0x0000000000017941 */ /* 0x000fea0003800000 */
.L_x_96:
        /* <DEDUP_REMOVED lines=8> */
.L_x_99:
[----:B------:R-:W-:Y:S05]  /*3420*/  BSYNC B1 ;  /* 0x0000000000017941 */ /* 0x000fea0003800000 */
.L_x_98:
[----:B0----5:R-:W-:Y:S01]  /*3430*/  FMUL R13, R152, R155 ;  /* 0x0000009b980d7220 */ /* 0x021fe20000400000 */
[----:B------:R-:W-:Y:S01]  /*3440*/  ISETP.GT.AND P2, PT, R0, RZ, P1 ;  /* 0x000000ff0000720c */ /* 0x000fe20000f44270 */
[----:B------:R-:W-:Y:S02]  /*3450*/  BSSY B1, `(.L_x_100) ;  /* 0x0000005000017945 */ /* 0x000fe40003800000 */
[----:B------:R-:W-:-:S05]  /*3460*/  FFMA R13, R60, R154, R13 ;  /* 0x0000009a3c0d7223 */ /* 0x000fca000000000d */
[----:B------:R0:W-:Y:S05]  /*3470*/  @P3 STG.E desc[UR36][R4.64+0x120], R13 ;  /* 0x0001200d04003986 */ /* 0x0001ea000c101924 */
[----:B------:R-:W-:Y:S05]  /*3480*/  @!P2 BRA `(.L_x_101) ;  /* 0x000000000004a947 */ /* 0x000fea0003800000 */
[----:B------:R0:W5:Y:S02]  /*3490*/  LDG.E.LTC128B R152, desc[UR36][R6.64+0x124] ;  /* 0x0001242406987981 */ /* 0x000164000c1e1920 */
.L_x_101:
[----:B------:R-:W-:Y:S05]  /*34a0*/  BSYNC B1 ;  /* 0x0000000000017941 */ /* 0x000fea0003800000 */
.L_x_100:
[----:B-----5:R-:W-:Y:S01]  /*34b0*/  FMUL R12, R152, R155 ;  /* 0x0000009b980c7220 */ /* 0x020fe20000400000 */
[----:B------:R-:W-:Y:S01]  /*34c0*/  ISETP.GT.AND P0, PT, R0, 0x8, P0 ;  /* 0x000000080000780c */ /* 0x000fe20000704270 */
[----:B------:R-:W-:Y:S02]  /*34d0*/  BSSY B1, `(.L_x_102) ;  /* 0x0000005000017945 */ /* 0x000fe40003800000 */
[----:B------:R-:W-:-:S05]  /*34e0*/  FFMA R61, R61, R154, R12 ;  /* 0x0000009a3d3d7223 */ /* 0x000fca000000000c */
[----:B------:R0:W-:Y:S05]  /*34f0*/  @P2 STG.E desc[UR36][R4.64+0x124], R61 ;  /* 0x0001243d04002986 */ /* 0x0001ea000c101924 */
[----:B------:R-:W-:Y:S05]  /*3500*/  @!P0 BRA `(.L_x_103) ;  /* 0x0000000000048947 */ /* 0x000fea0003800000 */
[----:B------:R0:W5:Y:S02]  /*3510*/  LDG.E.LTC128B R152, desc[UR36][R8.64+0x120] ;  /* 0x0001202408987981 */ /* 0x000164000c1e1920 */
.L_x_103:
[----:B------:R-:W-:Y:S05]  /*3520*/  BSYNC B1 ;  /* 0x0000000000017941 */ /* 0x000fea0003800000 */
.L_x_102:
        /* <DEDUP_REMOVED lines=8> */
.L_x_105:
[----:B------:R-:W-:Y:S05]  /*35b0*/  BSYNC B1 ;  /* 0x0000000000017941 */ /* 0x000fea0003800000 */
.L_x_104:
        /* <DEDUP_REMOVED lines=8> */
.L_x_107:
[----:B------:R-:W-:Y:S05]  /*3640*/  BSYNC B1 ;  /* 0x0000000000017941 */ /* 0x000fea0003800000 */
.L_x_106:
[----:B0----5:R-:W-:Y:S01]  /*3650*/  FMUL R13, R152, R155 ;  /* 0x0000009b980d7220 */ /* 0x021fe20000400000 */
[----:B------:R-:W-:Y:S01]  /*3660*/  ISETP.GT.AND P1, PT, R0, RZ, P0 ;  /* 0x000000ff0000720c */ /* 0x000fe20000724270 */
[----:B------:R-:W-:Y:S02]  /*3670*/  BSSY B1, `(.L_x_108) ;  /* 0x0000005000017945 */ /* 0x000fe40003800000 */
[----:B------:R-:W-:-:S05]  /*3680*/  FFMA R13, R64, R154, R13 ;  /* 0x0000009a400d7223 */ /* 0x000fca000000000d */
[----:B------:R0:W-:Y:S05]  /*3690*/  @P3 STG.E desc[UR36][R4.64+0x140], R13 ;  /* 0x0001400d04003986 */ /* 0x0001ea000c101924 */
[----:B------:R-:W-:Y:S05]  /*36a0*/  @!P1 BRA `(.L_x_109) ;  /* 0x0000000000049947 */ /* 0x000fea0003800000 */
[----:B------:R0:W5:Y:S02]  /*36b0*/  LDG.E.LTC128B R152, desc[UR36][R6.64+0x144] ;  /* 0x0001442406987981 */ /* 0x000164000c1e1920 */
.L_x_109:
[----:B------:R-:W-:Y:S05]  /*36c0*/  BSYNC B1 ;  /* 0x0000000000017941 */ /* 0x000fea0003800000 */
.L_x_108:
[----:B-----5:R-:W-:Y:S01]  /*36d0*/  FMUL R12, R152, R155 ;  /* 0x0000009b980c7220 */ /* 0x020fe20000400000 */
[----:B------:R-:W-:Y:S01]  /*36e0*/  ISETP.GT.AND P2, PT, R0, 0x8, P2 ;  /* 0x000000080000780c */ /* 0x000fe20001744270 */
[----:B------:R-:W-:Y:S02]  /*36f0*/  BSSY B1, `(.L_x_110) ;  /* 0x0000005000017945 */ /* 0x000fe40003800000 */
[----:B------:R-:W-:-:S05]  /*3700*/  FFMA R65, R65, R154, R12 ;  /* 0x0000009a41417223 */ /* 0x000fca000000000c */
[----:B------:R0:W-:Y:S05]  /*3710*/  @P1 STG.E desc[UR36][R4.64+0x144], R65 ;  /* 0x0001444104001986 */ /* 0x0001ea000c101924 */
[----:B------:R-:W-:Y:S05]  /*3720*/  @!P2 BRA `(.L_x_111) ;  /* 0x000000000004a947 */ /* 0x000fea0003800000 */
[----:B------:R0:W5:Y:S02]  /*3730*/  LDG.E.LTC128B R152, desc[UR36][R8.64+0x140] ;  /* 0x0001402408987981 */ /* 0x000164000c1e1920 */
.L_x_111:
[----:B------:R-:W-:Y:S05]  /*3740*/  BSYNC B1 ;  /* 0x0000000000017941 */ /* 0x000fea0003800000 */
.L_x_110:
        /* <DEDUP_REMOVED lines=8> */
.L_x_113:
[----:B------:R-:W-:Y:S05]  /*37d0*/  BSYNC B1 ;  /* 0x0000000000017941 */ /* 0x000fea0003800000 */
.L_x_112:
        /* <DEDUP_REMOVED lines=8> */
.L_x_115:
[----:B------:R-:W-:Y:S05]  /*3860*/  BSYNC B1 ;  /* 0x0000000000017941 */ /* 0x000fea0003800000 */
.L_x_114:
[----:B0----5:R-:W-:Y:S01]  /*3870*/  FMUL R13, R152, R155 ;  /* 0x0000009b980d7220 */ /* 0x021fe20000400000 */
[----:B------:R-:W-:Y:S01]  /*3880*/  ISETP.GT.AND P0, PT, R0, RZ, P2 ;  /* 0x000000ff0000720c */ /* 0x000fe20001704270 */
[----:B------:R-:W-:Y:S02]  /*3890*/  BSSY B1, `(.L_x_116) ;  /* 0x0000005000017945 */ /* 0x000fe40003800000 */
[----:B------:R-:W-:-:S05]  /*38a0*/  FFMA R13, R68, R154, R13 ;  /* 0x0000009a440d7223 */ /* 0x000fca000000000d */
[----:B------:R0:W-:Y:S05]  /*38b0*/  @P3 STG.E desc[UR36][R4.64+0x160], R13 ;  /* 0x0001600d04003986 */ /* 0x0001ea000c101924 */
[----:B------:R-:W-:Y:S05]  /*38c0*/  @!P0 BRA `(.L_x_117) ;  /* 0x0000000000048947 */ /* 0x000fea0003800000 */
[----:B------:R0:W5:Y:S02]  /*38d0*/  LDG.E.LTC128B R152, desc[UR36][R6.64+0x164] ;  /* 0x0001642406987981 */ /* 0x000164000c1e1920 */
.L_x_117:
[----:B------:R-:W-:Y:S05]  /*38e0*/  BSYNC B1 ;  /* 0x0000000000017941 */ /* 0x000fea0003800000 */
.L_x_116:
[----:B-----5:R-:W-:Y:S01]  /*38f0*/  FMUL R12, R152, R155 ;  /* 0x0000009b980c7220 */ /* 0x020fe20000400000 */
[----:B------:R-:W-:Y:S01]  /*3900*/  ISETP.GT.AND P1, PT, R0, 0x8, P1 ;  /* 0x000000080000780c */ /* 0x000fe20000f24270 */
[----:B------:R-:W-:Y:S02]  /*3910*/  BSSY B1, `(.L_x_118) ;  /* 0x0000005000017945 */ /* 0x000fe40003800000 */
[----:B------:R-:W-:-:S05]  /*3920*/  FFMA R69, R69, R154, R12 ;  /* 0x0000009a45457223 */ /* 0x000fca000000000c */
[----:B------:R0:W-:Y:S05]  /*3930*/  @P0 STG.E desc[UR36][R4.64+0x164], R69 ;  /* 0x0001644504000986 */ /* 0x0001ea000c101924 */
[----:B------:R-:W-:Y:S05]  /*3940*/  @!P1 BRA `(.L_x_119) ;  /* 0x0000000000049947 */ /* 0x000fea0003800000 */
[----:B------:R0:W5:Y:S02]  /*3950*/  LDG.E.LTC128B R152, desc[UR36][R8.64+0x160] ;  /* 0x0001602408987981 */ /* 0x000164000c1e1920 */
.L_x_119:
[----:B------:R-:W-:Y:S05]  /*3960*/  BSYNC B1 ;  /* 0x0000000000017941 */ /* 0x000fea0003800000 */
.L_x_118:
        /* <DEDUP_REMOVED lines=8> */
.L_x_121:
[----:B------:R-:W-:Y:S05]  /*39f0*/  BSYNC B1 ;  /* 0x0000000000017941 */ /* 0x000fea0003800000 */
.L_x_120:
        /* <DEDUP_REMOVED lines=8> */
.L_x_123:
[----:B------:R-:W-:Y:S05]  /*3a80*/  BSYNC B1 ;  /* 0x0000000000017941 */ /* 0x000fea0003800000 */
.L_x_122:
[----:B0----5:R-:W-:Y:S01]  /*3a90*/  FMUL R13, R152, R155 ;  /* 0x0000009b980d7220 */ /* 0x021fe20000400000 */
[----:B------:R-:W-:Y:S01]  /*3aa0*/  ISETP.GT.AND P2, PT, R0, RZ, P1 ;  /* 0x000000ff0000720c */ /* 0x000fe20000f44270 */
[----:B------:R-:W-:Y:S02]  /*3ab0*/  BSSY B1, `(.L_x_124) ;  /* 0x0000005000017945 */ /* 0x000fe40003800000 */
[----:B------:R-:W-:-:S05]  /*3ac0*/  FFMA R13, R72, R154, R13 ;  /* 0x0000009a480d7223 */ /* 0x000fca000000000d */
[----:B------:R0:W-:Y:S05]  /*3ad0*/  @P3 STG.E desc[UR36][R4.64+0x180], R13 ;  /* 0x0001800d04003986 */ /* 0x0001ea000c101924 */
[----:B------:R-:W-:Y:S05]  /*3ae0*/  @!P2 BRA `(.L_x_125) ;  /* 0x000000000004a947 */ /* 0x000fea0003800000 */
[----:B------:R0:W5:Y:S02]  /*3af0*/  LDG.E.LTC128B R152, desc[UR36][R6.64+0x184] ;  /* 0x0001842406987981 */ /* 0x000164000c1e1920 */
.L_x_125:
[----:B------:R-:W-:Y:S05]  /*3b00*/  BSYNC B1 ;  /* 0x0000000000017941 */ /* 0x000fea0003800000 */
.L_x_124:
[----:B-----5:R-:W-:Y:S01]  /*3b10*/  FMUL R12, R152, R155 ;  /* 0x0000009b980c7220 */ /* 0x020fe20000400000 */
[----:B------:R-:W-:Y:S01]  /*3b20*/  ISETP.GT.AND P0, PT, R0, 0x8, P0 ;  /* 0x000000080000780c */ /* 0x000fe20000704270 */
[----:B------:R-:W-:Y:S02]  /*3b30*/  BSSY B1, `(.L_x_126) ;  /* 0x0000005000017945 */ /* 0x000fe40003800000 */
[----:B------:R-:W-:-:S05]  /*3b40*/  FFMA R73, R73, R154, R12 ;  /* 0x0000009a49497223 */ /* 0x000fca000000000c */
[----:B------:R0:W-:Y:S05]  /*3b50*/  @P2 STG.E desc[UR36][R4.64+0x184], R73 ;  /* 0x0001844904002986 */ /* 0x0001ea000c101924 */
[----:B------:R-:W-:Y:S05]  /*3b60*/  @!P0 BRA `(.L_x_127) ;  /* 0x0000000000048947 */ /* 0x000fea0003800000 */
[----:B------:R0:W5:Y:S02]  /*3b70*/  LDG.E.LTC128B R152, desc[UR36][R8.64+0x180] ;  /* 0x0001802408987981 */ /* 0x000164000c1e1920 */
.L_x_127:
[----:B------:R-:W-:Y:S05]  /*3b80*/  BSYNC B1 ;  /* 0x0000000000017941 */ /* 0x000fea0003800000 */
.L_x_126:
        /* <DEDUP_REMOVED lines=8> */
.L_x_129:
[----:B------:R-:W-:Y:S05]  /*3c10*/  BSYNC B1 ;  /* 0x0000000000017941 */ /* 0x000fea0003800000 */
.L_x_128:
        /* <DEDUP_REMOVED lines=8> */
.L_x_131:
[----:B------:R-:W-:Y:S05]  /*3ca0*/  BSYNC B1 ;  /* 0x0000000000017941 */ /* 0x000fea0003800000 */
.L_x_130:
[----:B0----5:R-:W-:Y:S01]  /*3cb0*/  FMUL R13, R152, R155 ;  /* 0x0000009b980d7220 */ /* 0x021fe20000400000 */
[----:B------:R-:W-:Y:S01]  /*3cc0*/  ISETP.GT.AND P1, PT, R0, RZ, P0 ;  /* 0x000000ff0000720c */ /* 0x000fe20000724270 */
[----:B------:R-:W-:Y:S02]  /*3cd0*/  BSSY B1, `(.L_x_132) ;  /* 0x0000005000017945 */ /* 0x000fe40003800000 */
[----:B------:R-:W-:-:S05]  /*3ce0*/  FFMA R13, R76, R154, R13 ;  /* 0x0000009a4c0d7223 */ /* 0x000fca000000000d */
[----:B------:R0:W-:Y:S05]  /*3cf0*/  @P3 STG.E desc[UR36][R4.64+0x1a0], R13 ;  /* 0x0001a00d04003986 */ /* 0x0001ea000c101924 */
[----:B------:R-:W-:Y:S05]  /*3d00*/  @!P1 BRA `(.L_x_133) ;  /* 0x0000000000049947 */ /* 0x000fea0003800000 */
[----:B------:R0:W5:Y:S02]  /*3d10*/  LDG.E.LTC128B R152, desc[UR36][R6.64+0x1a4] ;  /* 0x0001a42406987981 */ /* 0x000164000c1e1920 */
.L_x_133:
[----:B------:R-:W-:Y:S05]  /*3d20*/  BSYNC B1 ;  /* 0x0000000000017941 */ /* 0x000fea0003800000 */
.L_x_132:
[----:B-----5:R-:W-:Y:S01]  /*3d30*/  FMUL R12, R152, R155 ;  /* 0x0000009b980c7220 */ /* 0x020fe20000400000 */
[----:B------:R-:W-:Y:S01]  /*3d40*/  ISETP.GT.AND P2, PT, R0, 0x8, P2 ;  /* 0x000000080000780c */ /* 0x000fe20001744270 */
[----:B------:R-:W-:Y:S02]  /*3d50*/  BSSY B1, `(.L_x_134) ;  /* 0x0000005000017945 */ /* 0x000fe40003800000 */
[----:B------:R-:W-:-:S05]  /*3d60*/  FFMA R77, R77, R154, R12 ;  /* 0x0000009a4d4d7223 */ /* 0x000fca000000000c */
[----:B------:R0:W-:Y:S05]  /*3d70*/  @P1 STG.E desc[UR36][R4.64+0x1a4], R77 ;  /* 0x0001a44d04001986 */ /* 0x0001ea000c101924 */
[----:B------:R-:W-:Y:S05]  /*3d80*/  @!P2 BRA `(.L_x_135) ;  /* 0x000000000004a947 */ /* 0x000fea0003800000 */
[----:B------:R0:W5:Y:S02]  /*3d90*/  LDG.E.LTC128B R152, desc[UR36][R8.64+0x1a0] ;  /* 0x0001a02408987981 */ /* 0x000164000c1e1920 */
.L_x_135:
[----:B------:R-:W-:Y:S05]  /*3da0*/  BSYNC B1 ;  /* 0x0000000000017941 */ /* 0x000fea0003800000 */
.L_x_134:
        /* <DEDUP_REMOVED lines=8> */
.L_x_137:
[----:B------:R-:W-:Y:S05]  /*3e30*/  BSYNC B1 ;  /* 0x0000000000017941 */ /* 0x000fea0003800000 */
.L_x_136:
        /* <DEDUP_REMOVED lines=8> */
.L_x_139:
[----:B------:R-:W-:Y:S05]  /*3ec0*/  BSYNC B1 ;  /* 0x0000000000017941 */ /* 0x000fea0003800000 */
.L_x_138:
[----:B0----5:R-:W-:Y:S01]  /*3ed0*/  FMUL R13, R152, R155 ;  /* 0x0000009b980d7220 */ /* 0x021fe20000400000 */
[----:B------:R-:W-:Y:S01]  /*3ee0*/  ISETP.GT.AND P0, PT, R0, RZ, P2 ;  /* 0x000000ff0000720c */ /* 0x000fe20001704270 */
[----:B------:R-:W-:Y:S02]  /*3ef0*/  BSSY B1, `(.L_x_140) ;  /* 0x0000005000017945 */ /* 0x000fe40003800000 */
[----:B------:R-:W-:-:S05]  /*3f00*/  FFMA R13, R80, R154, R13 ;  /* 0x0000009a500d7223 */ /* 0x000fca000000000d */
[----:B------:R0:W-:Y:S05]  /*3f10*/  @P3 STG.E desc[UR36][R4.64+0x1c0], R13 ;  /* 0x0001c00d04003986 */ /* 0x0001ea000c101924 */
[----:B------:R-:W-:Y:S05]  /*3f20*/  @!P0 BRA `(.L_x_141) ;  /* 0x0000000000048947 */ /* 0x000fea0003800000 */
[----:B------:R0:W5:Y:S02]  /*3f30*/  LDG.E.LTC128B R152, desc[UR36][R6.64+0x1c4] ;  /* 0x0001c42406987981 */ /* 0x000164000c1e1920 */
.L_x_141:
[----:B------:R-:W-:Y:S05]  /*3f40*/  BSYNC B1 ;  /* 0x0000000000017941 */ /* 0x000fea0003800000 */
.L_x_140:
[----:B-----5:R-:W-:Y:S01]  /*3f50*/  FMUL R12, R152, R155 ;  /* 0x0000009b980c7220 */ /* 0x020fe20000400000 */
[----:B------:R-:W-:Y:S01]  /*3f60*/  ISETP.GT.AND P1, PT, R0, 0x8, P1 ;  /* 0x000000080000780c */ /* 0x000fe20000f24270 */
[----:B------:R-:W-:Y:S02]  /*3f70*/  BSSY B1, `(.L_x_142) ;  /* 0x0000005000017945 */ /* 0x000fe40003800000 */
[----:B------:R-:W-:-:S05]  /*3f80*/  FFMA R81, R81, R154, R12 ;  /* 0x0000009a51517223 */ /* 0x000fca000000000c */
[----:B------:R0:W-:Y:S05]  /*3f90*/  @P0 STG.E desc[UR36][R4.64+0x1c4], R81 ;  /* 0x0001c45104000986 */ /* 0x0001ea000c101924 */
[----:B------:R-:W-:Y:S05]  /*3fa0*/  @!P1 BRA `(.L_x_143) ;  /* 0x0000000000049947 */ /* 0x000fea0003800000 */
[----:B------:R0:W5:Y:S02]  /*3fb0*/  LDG.E.LTC128B R152, desc[UR36][R8.64+0x1c0] ;  /* 0x0001c02408987981 */ /* 0x000164000c1e1920 */
.L_x_143:
[----:B------:R-:W-:Y:S05]  /*3fc0*/  BSYNC B1 ;  /* 0x0000000000017941 */ /* 0x000fea0003800000 */
.L_x_142:
        /* <DEDUP_REMOVED lines=8> */
.L_x_145:
[----:B------:R-:W-:Y:S05]  /*4050*/  BSYNC B1 ;  /* 0x0000000000017941 */ /* 0x000fea0003800000 */
.L_x_144:
        /* <DEDUP_REMOVED lines=8> */
.L_x_147:
[----:B------:R-:W-:Y:S05]  /*40e0*/  BSYNC B1 ;  /* 0x0000000000017941 */ /* 0x000fea0003800000 */
.L_x_146:
[----:B0----5:R-:W-:Y:S01]  /*40f0*/  FMUL R13, R152, R155 ;  /* 0x0000009b980d7220 */ /* 0x021fe20000400000 */
[----:B------:R-:W-:Y:S01]  /*4100*/  ISETP.GT.AND P2, PT, R0, RZ, P1 ;  /* 0x000000ff0000720c */ /* 0x000fe20000f44270 */
[----:B------:R-:W-:Y:S02]  /*4110*/  BSSY B1, `(.L_x_148) ;  /* 0x0000005000017945 */ /* 0x000fe40003800000 */
[----:B------:R-:W-:-:S05]  /*4120*/  FFMA R13, R84, R154, R13 ;  /* 0x0000009a540d7223 */ /* 0x000fca000000000d */
[----:B------:R0:W-:Y:S05]  /*4130*/  @P3 STG.E desc[UR36][R4.64+0x1e0], R13 ;  /* 0x0001e00d04003986 */ /* 0x0001ea000c101924 */
[----:B------:R-:W-:Y:S05]  /*4140*/  @!P2 BRA `(.L_x_149) ;  /* 0x000000000004a947 */ /* 0x000fea0003800000 */
[----:B------:R0:W5:Y:S02]  /*4150*/  LDG.E.LTC128B R152, desc[UR36][R6.64+0x1e4] ;  /* 0x0001e42406987981 */ /* 0x000164000c1e1920 */
.L_x_149:
[----:B------:R-:W-:Y:S05]  /*4160*/  BSYNC B1 ;  /* 0x0000000000017941 */ /* 0x000fea0003800000 */
.L_x_148:
[----:B-----5:R-:W-:Y:S01]  /*4170*/  FMUL R12, R152, R155 ;  /* 0x0000009b980c7220 */ /* 0x020fe20000400000 */
[----:B------:R-:W-:Y:S01]  /*4180*/  ISETP.GT.AND P0, PT, R0, 0x8, P0 ;  /* 0x000000080000780c */ /* 0x000fe20000704270 */
[----:B------:R-:W-:Y:S02]  /*4190*/  BSSY B1, `(.L_x_150) ;  /* 0x0000005000017945 */ /* 0x000fe40003800000 */
[----:B------:R-:W-:-:S05]  /*41a0*/  FFMA R85, R85, R154, R12 ;  /* 0x0000009a55557223 */ /* 0x000fca000000000c */
[----:B------:R0:W-:Y:S05]  /*41b0*/  @P2 STG.E desc[UR36][R4.64+0x1e4], R85 ;  /* 0x0001e45504002986 */ /* 0x0001ea000c101924 */
[----:B------:R-:W-:Y:S05]  /*41c0*/  @!P0 BRA `(.L_x_151) ;  /* 0x0000000000048947 */ /* 0x000fea0003800000 */
[----:B------:R0:W5:Y:S02]  /*41d0*/  LDG.E.LTC128B R152, desc[UR36][R8.64+0x1e0] ;  /* 0x0001e02408987981 */ /* 0x000164000c1e1920 */
.L_x_151:
[----:B------:R-:W-:Y:S05]  /*41e0*/  BSYNC B1 ;  /* 0x0000000000017941 */ /* 0x000fea0003800000 */
.L_x_150:
        /* <DEDUP_REMOVED lines=8> */
.L_x_153:
[----:B------:R-:W-:Y:S05]  /*4270*/  BSYNC B1 ;  /* 0x0000000000017941 */ /* 0x000fea0003800000 */
.L_x_152:
        /* <DEDUP_REMOVED lines=8> */
.L_x_155:
[----:B------:R-:W-:Y:S05]  /*4300*/  BSYNC B1 ;  /* 0x0000000000017941 */ /* 0x000fea0003800000 */
.L_x_154:
[----:B0----5:R-:W-:Y:S01]  /*4310*/  FMUL R13, R152, R155 ;  /* 0x0000009b980d7220 */ /* 0x021fe20000400000 */
[----:B------:R-:W-:Y:S01]  /*4320*/  ISETP.GT.AND P1, PT, R0, RZ, P0 ;  /* 0x000000ff0000720c */ /* 0x000fe20000724270 */
[----:B------:R-:W-:Y:S02]  /*4330*/  BSSY B1, `(.L_x_156) ;  /* 0x0000005000017945 */ /* 0x000fe40003800000 */
[----:B------:R-:W-:-:S05]  /*4340*/  FFMA R13, R88, R154, R13 ;  /* 0x0000009a580d7223 */ /* 0x000fca000000000d */
[----:B------:R0:W-:Y:S05]  /*4350*/  @P3 STG.E desc[UR36][R4.64+0x200], R13 ;  /* 0x0002000d04003986 */ /* 0x0001ea000c101924 */
[----:B------:R-:W-:Y:S05]  /*4360*/  @!P1 BRA `(.L_x_157) ;  /* 0x0000000000049947 */ /* 0x000fea0003800000 */
[----:B------:R0:W5:Y:S02]  /*4370*/  LDG.E.LTC128B R152, desc[UR36][R6.64+0x204] ;  /* 0x0002042406987981 */ /* 0x000164000c1e1920 */
.L_x_157:
[----:B------:R-:W-:Y:S05]  /*4380*/  BSYNC B1 ;  /* 0x0000000000017941 */ /* 0x000fea0003800000 */
.L_x_156:
[----:B-----5:R-:W-:Y:S01]  /*4390*/  FMUL R12, R152, R155 ;  /* 0x0000009b980c7220 */ /* 0x020fe20000400000 */
[----:B------:R-:W-:Y:S01]  /*43a0*/  ISETP.GT.AND P2, PT, R0, 0x8, P2 ;  /* 0x000000080000780c */ /* 0x000fe20001744270 */
[----:B------:R-:W-:Y:S02]  /*43b0*/  BSSY B1, `(.L_x_158) ;  /* 0x0000005000017945 */ /* 0x000fe40003800000 */
[----:B------:R-:W-:-:S05]  /*43c0*/  FFMA R89, R89, R154, R12 ;  /* 0x0000009a59597223 */ /* 0x000fca000000000c */
[----:B------:R0:W-:Y:S05]  /*43d0*/  @P1 STG.E desc[UR36][R4.64+0x204], R89 ;  /* 0x0002045904001986 */ /* 0x0001ea000c101924 */
[----:B------:R-:W-:Y:S05]  /*43e0*/  @!P2 BRA `(.L_x_159) ;  /* 0x000000000004a947 */ /* 0x000fea0003800000 */
[----:B------:R0:W5:Y:S02]  /*43f0*/  LDG.E.LTC128B R152, desc[UR36][R8.64+0x200] ;  /* 0x0002002408987981 */ /* 0x000164000c1e1920 */
.L_x_159:
[----:B------:R-:W-:Y:S05]  /*4400*/  BSYNC B1 ;  /* 0x0000000000017941 */ /* 0x000fea0003800000 */
.L_x_158:
        /* <DEDUP_REMOVED lines=8> */
.L_x_161:
[----:B------:R-:W-:Y:S05]  /*4490*/  BSYNC B1 ;  /* 0x0000000000017941 */ /* 0x000fea0003800000 */
.L_x_160:
        /* <DEDUP_REMOVED lines=8> */
.L_x_163:
[----:B------:R-:W-:Y:S05]  /*4520*/  BSYNC B1 ;  /* 0x0000000000017941 */ /* 0x000fea0003800000 */
.L_x_162:
[----:B0----5:R-:W-:Y:S01]  /*4530*/  FMUL R13, R152, R155 ;  /* 0x0000009b980d7220 */ /* 0x021fe20000400000 */
[----:B------:R-:W-:Y:S01]  /*4540*/  ISETP.GT.AND P0, PT, R0, RZ, P2 ;  /* 0x000000ff0000720c */ /* 0x000fe20001704270 */
[----:B------:R-:W-:Y:S02]  /*4550*/  BSSY B1, `(.L_x_164) ;  /* 0x0000005000017945 */ /* 0x000fe40003800000 */
[----:B------:R-:W-:-:S05]  /*4560*/  FFMA R13, R92, R154, R13 ;  /* 0x0000009a5c0d7223 */ /* 0x000fca000000000d */
[----:B------:R0:W-:Y:S05]  /*4570*/  @P3 STG.E desc[UR36][R4.64+0x220], R13 ;  /* 0x0002200d04003986 */ /* 0x0001ea000c101924 */
[----:B------:R-:W-:Y:S05]  /*4580*/  @!P0 BRA `(.L_x_165) ;  /* 0x0000000000048947 */ /* 0x000fea0003800000 */
[----:B------:R0:W5:Y:S02]  /*4590*/  LDG.E.LTC128B R152, desc[UR36][R6.64+0x224] ;  /* 0x0002242406987981 */ /* 0x000164000c1e1920 */
.L_x_165:
[----:B------:R-:W-:Y:S05]  /*45a0*/  BSYNC B1 ;  /* 0x0000000000017941 */ /* 0x000fea0003800000 */
.L_x_164:
[----:B-----5:R-:W-:Y:S01]  /*45b0*/  FMUL R12, R152, R155 ;  /* 0x0000009b980c7220 */ /* 0x020fe20000400000 */
[----:B------:R-:W-:Y:S01]  /*45c0*/  ISETP.GT.AND P1, PT, R0, 0x8, P1 ;  /* 0x000000080000780c */ /* 0x000fe20000f24270 */
[----:B------:R-:W-:Y:S02]  /*45d0*/  BSSY B1, `(.L_x_166) ;  /* 0x0000005000017945 */ /* 0x000fe40003800000 */
[----:B------:R-:W-:-:S05]  /*45e0*/  FFMA R93, R93, R154, R12 ;  /* 0x0000009a5d5d7223 */ /* 0x000fca000000000c */
[----:B------:R0:W-:Y:S05]  /*45f0*/  @P0 STG.E desc[UR36][R4.64+0x224], R93 ;  /* 0x0002245d04000986 */ /* 0x0001ea000c101924 */
[----:B------:R-:W-:Y:S05]  /*4600*/  @!P1 BRA `(.L_x_167) ;  /* 0x0000000000049947 */ /* 0x000fea0003800000 */
[----:B------:R0:W5:Y:S02]  /*4610*/  LDG.E.LTC128B R152, desc[UR36][R8.64+0x220] ;  /* 0x0002202408987981 */ /* 0x000164000c1e1920 */
.L_x_167:
[----:B------:R-:W-:Y:S05]  /*4620*/  BSYNC B1 ;  /* 0x0000000000017941 */ /* 0x000fea0003800000 */
.L_x_166:
        /* <DEDUP_REMOVED lines=8> */
.L_x_169:
[----:B------:R-:W-:Y:S05]  /*46b0*/  BSYNC B1 ;  /* 0x0000000000017941 */ /* 0x000fea0003800000 */
.L_x_168:
        /* <DEDUP_REMOVED lines=8> */
.L_x_171:
[----:B------:R-:W-:Y:S05]  /*4740*/  BSYNC B1 ;  /* 0x0000000000017941 */ /* 0x000fea0003800000 */
.L_x_170:
[----:B0----5:R-:W-:Y:S01]  /*4750*/  FMUL R13, R152, R155 ;  /* 0x0000009b980d7220 */ /* 0x021fe20000400000 */
[----:B------:R-:W-:Y:S01]  /*4760*/  ISETP.GT.AND P2, PT, R0, RZ, P1 ;  /* 0x000000ff0000720c */ /* 0x000fe20000f44270 */
[----:B------:R-:W-:Y:S02]  /*4770*/  BSSY B1, `(.L_x_172) ;  /* 0x0000005000017945 */ /* 0x000fe40003800000 */
[----:B------:R-:W-:-:S05]  /*4780*/  FFMA R13, R96, R154, R13 ;  /* 0x0000009a600d7223 */ /* 0x000fca000000000d */
[----:B------:R0:W-:Y:S05]  /*4790*/  @P3 STG.E desc[UR36][R4.64+0x240], R13 ;  /* 0x0002400d04003986 */ /* 0x0001ea000c101924 */
[----:B------:R-:W-:Y:S05]  /*47a0*/  @!P2 BRA `(.L_x_173) ;  /* 0x000000000004a947 */ /* 0x000fea0003800000 */
[----:B------:R0:W5:Y:S02]  /*47b0*/  LDG.E.LTC128B R152, desc[UR36][R6.64+0x244] ;  /* 0x0002442406987981 */ /* 0x000164000c1e1920 */
.L_x_173:
[----:B------:R-:W-:Y:S05]  /*47c0*/  BSYNC B1 ;  /* 0x0000000000017941 */ /* 0x000fea0003800000 */
.L_x_172:
[----:B-----5:R-:W-:Y:S01]  /*47d0*/  FMUL R12, R152, R155 ;  /* 0x0000009b980c7220 */ /* 0x020fe20000400000 */
[----:B------:R-:W-:Y:S01]  /*47e0*/  ISETP.GT.AND P0, PT, R0, 0x8, P0 ;  /* 0x000000080000780c */ /* 0x000fe20000704270 */
[----:B------:R-:W-:Y:S02]  /*47f0*/  BSSY B1, `(.L_x_174) ;  /* 0x0000005000017945 */ /* 0x000fe40003800000 */
[----:B------:R-:W-:-:S05]  /*4800*/  FFMA R97, R97, R154, R12 ;  /* 0x0000009a61617223 */ /* 0x000fca000000000c */
[----:B------:R0:W-:Y:S05]  /*4810*/  @P2 STG.E desc[UR36][R4.64+0x244], R97 ;  /* 0x0002446104002986 */ /* 0x0001ea000c101924 */
[----:B------:R-:W-:Y:S05]  /*4820*/  @!P0 BRA `(.L_x_175) ;  /* 0x0000000000048947 */ /* 0x000fea0003800000 */
[----:B------:R0:W5:Y:S02]  /*4830*/  LDG.E.LTC128B R152, desc[UR36][R8.64+0x240] ;  /* 0x0002402408987981 */ /* 0x000164000c1e1920 */
.L_x_175:
[----:B------:R-:W-:Y:S05]  /*4840*/  BSYNC B1 ;  /* 0x0000000000017941 */ /* 0x000fea0003800000 */
.L_x_174:
        /* <DEDUP_REMOVED lines=8> */
.L_x_177:
[----:B------:R-:W-:Y:S05]  /*48d0*/  BSYNC B1 ;  /* 0x0000000000017941 */ /* 0x000fea0003800000 */
.L_x_176:
        /* <DEDUP_REMOVED lines=8> */
.L_x_179:
[----:B------:R-:W-:Y:S05]  /*4960*/  BSYNC B1 ;  /* 0x0000000000017941 */ /* 0x000fea0003800000 */
.L_x_178:
[----:B0----5:R-:W-:Y:S01]  /*4970*/  FMUL R13, R152, R155 ;  /* 0x0000009b980d7220 */ /* 0x021fe20000400000 */
[----:B------:R-:W-:Y:S01]  /*4980*/  ISETP.GT.AND P1, PT, R0, RZ, P0 ;  /* 0x000000ff0000720c */ /* 0x000fe20000724270 */
[----:B------:R-:W-:Y:S02]  /*4990*/  BSSY B1, `(.L_x_180) ;  /* 0x0000005000017945 */ /* 0x000fe40003800000 */
[----:B------:R-:W-:-:S05]  /*49a0*/  FFMA R13, R100, R154, R13 ;  /* 0x0000009a640d7223 */ /* 0x000fca000000000d */
[----:B------:R0:W-:Y:S05]  /*49b0*/  @P3 STG.E desc[UR36][R4.64+0x260], R13 ;  /* 0x0002600d04003986 */ /* 0x0001ea000c101924 */
[----:B------:R-:W-:Y:S05]  /*49c0*/  @!P1 BRA `(.L_x_181) ;  /* 0x0000000000049947 */ /* 0x000fea0003800000 */
[----:B------:R0:W5:Y:S02]  /*49d0*/  LDG.E.LTC128B R152, desc[UR36][R6.64+0x264] ;  /* 0x0002642406987981 */ /* 0x000164000c1e1920 */
.L_x_181:
[----:B------:R-:W-:Y:S05]  /*49e0*/  BSYNC B1 ;  /* 0x0000000000017941 */ /* 0x000fea0003800000 */
.L_x_180:
[----:B-----5:R-:W-:Y:S01]  /*49f0*/  FMUL R12, R152, R155 ;  /* 0x0000009b980c7220 */ /* 0x020fe20000400000 */
[----:B------:R-:W-:Y:S01]  /*4a00*/  ISETP.GT.AND P2, PT, R0, 0x8, P2 ;  /* 0x000000080000780c */ /* 0x000fe20001744270 */
[----:B------:R-:W-:Y:S02]  /*4a10*/  BSSY B1, `(.L_x_182) ;  /* 0x0000005000017945 */ /* 0x000fe40003800000 */
[----:B------:R-:W-:-:S05]  /*4a20*/  FFMA R101, R101, R154, R12 ;  /* 0x0000009a65657223 */ /* 0x000fca000000000c */
[----:B------:R0:W-:Y:S05]  /*4a30*/  @P1 STG.E desc[UR36][R4.64+0x264], R101 ;  /* 0x0002646504001986 */ /* 0x0001ea000c101924 */
[----:B------:R-:W-:Y:S05]  /*4a40*/  @!P2 BRA `(.L_x_183) ;  /* 0x000000000004a947 */ /* 0x000fea0003800000 */
[----:B------:R0:W5:Y:S02]  /*4a50*/  LDG.E.LTC128B R152, desc[UR36][R8.64+0x260] ;  /* 0x0002602408987981 */ /* 0x000164000c1e1920 */
.L_x_183:
[----:B------:R-:W-:Y:S05]  /*4a60*/  BSYNC B1 ;  /* 0x0000000000017941 */ /* 0x000fea0003800000 */
.L_x_182:
        /* <DEDUP_REMOVED lines=8> */
.L_x_185:
[----:B------:R-:W-:Y:S05]  /*4af0*/  BSYNC B1 ;  /* 0x0000000000017941 */ /* 0x000fea0003800000 */
.L_x_184:
        /* <DEDUP_REMOVED lines=8> */
.L_x_187:
[----:B------:R-:W-:Y:S05]  /*4b80*/  BSYNC B1 ;  /* 0x0000000000017941 */ /* 0x000fea0003800000 */
.L_x_186:
[----:B0----5:R-:W-:Y:S01]  /*4b90*/  FMUL R13, R152, R155 ;  /* 0x0000009b980d7220 */ /* 0x021fe20000400000 */
[----:B------:R-:W-:Y:S01]  /*4ba0*/  ISETP.GT.AND P0, PT, R0, RZ, P2 ;  /* 0x000000ff0000720c */ /* 0x000fe20001704270 */
[----:B------:R-:W-:Y:S02]  /*4bb0*/  BSSY B1, `(.L_x_188) ;  /* 0x0000005000017945 */ /* 0x000fe40003800000 */
[----:B------:R-:W-:-:S05]  /*4bc0*/  FFMA R13, R104, R154, R13 ;  /* 0x0000009a680d7223 */ /* 0x000fca000000000d */
[----:B------:R0:W-:Y:S05]  /*4bd0*/  @P3 STG.E desc[UR36][R4.64+0x280], R13 ;  /* 0x0002800d04003986 */ /* 0x0001ea000c101924 */
[----:B------:R-:W-:Y:S05]  /*4be0*/  @!P0 BRA `(.L_x_189) ;  /* 0x0000000000048947 */ /* 0x000fea0003800000 */
[----:B------:R0:W5:Y:S02]  /*4bf0*/  LDG.E.LTC128B R152, desc[UR36][R6.64+0x284] ;  /* 0x0002842406987981 */ /* 0x000164000c1e1920 */
.L_x_189:
[----:B------:R-:W-:Y:S05]  /*4c00*/  BSYNC B1 ;  /* 0x0000000000017941 */ /* 0x000fea0003800000 */
.L_x_188:
[----:B-----5:R-:W-:Y:S01]  /*4c10*/  FMUL R12, R152, R155 ;  /* 0x0000009b980c7220 */ /* 0x020fe20000400000 */
[----:B------:R-:W-:Y:S01]  /*4c20*/  ISETP.GT.AND P1, PT, R0, 0x8, P1 ;  /* 0x000000080000780c */ /* 0x000fe20000f24270 */
[----:B------:R-:W-:Y:S02]  /*4c30*/  BSSY B1, `(.L_x_190) ;  /* 0x0000005000017945 */ /* 0x000fe40003800000 */
[----:B------:R-:W-:-:S05]  /*4c40*/  FFMA R105, R105, R154, R12 ;  /* 0x0000009a69697223 */ /* 0x000fca000000000c */
[----:B------:R0:W-:Y:S05]  /*4c50*/  @P0 STG.E desc[UR36][R4.64+0x284], R105 ;  /* 0x0002846904000986 */ /* 0x0001ea000c101924 */
[----:B------:R-:W-:Y:S05]  /*4c60*/  @!P1 BRA `(.L_x_191) ;  /* 0x0000000000049947 */ /* 0x000fea0003800000 */
[----:B------:R0:W5:Y:S02]  /*4c70*/  LDG.E.LTC128B R152, desc[UR36][R8.64+0x280] ;  /* 0x0002802408987981 */ /* 0x000164000c1e1920 */
.L_x_191:
[----:B------:R-:W-:Y:S05]  /*4c80*/  BSYNC B1 ;  /* 0x0000000000017941 */ /* 0x000fea0003800000 */
.L_x_190:
        /* <DEDUP_REMOVED lines=8> */
.L_x_193:
[----:B------:R-:W-:Y:S05]  /*4d10*/  BSYNC B1 ;  /* 0x0000000000017941 */ /* 0x000fea0003800000 */
.L_x_192:
        /* <DEDUP_REMOVED lines=8> */
.L_x_195:
[----:B------:R-:W-:Y:S05]  /*4da0*/  BSYNC B1 ;  /* 0x0000000000017941 */ /* 0x000fea0003800000 */
.L_x_194:
[----:B0----5:R-:W-:Y:S01]  /*4db0*/  FMUL R13, R152, R155 ;  /* 0x0000009b980d7220 */ /* 0x021fe20000400000 */
[----:B------:R-:W-:Y:S01]  /*4dc0*/  ISETP.GT.AND P2, PT, R0, RZ, P1 ;  /* 0x000000ff0000720c */ /* 0x000fe20000f44270 */
[----:B------:R-:W-:Y:S02]  /*4dd0*/  BSSY B1, `(.L_x_196) ;  /* 0x0000005000017945 */ /* 0x000fe40003800000 */
[----:B------:R-:W-:-:S05]  /*4de0*/  FFMA R13, R108, R154, R13 ;  /* 0x0000009a6c0d7223 */ /* 0x000fca000000000d */
[----:B------:R0:W-:Y:S05]  /*4df0*/  @P3 STG.E desc[UR36][R4.64+0x2a0], R13 ;  /* 0x0002a00d04003986 */ /* 0x0001ea000c101924 */
[----:B------:R-:W-:Y:S05]  /*4e00*/  @!P2 BRA `(.L_x_197) ;  /* 0x000000000004a947 */ /* 0x000fea0003800000 */
[----:B------:R0:W5:Y:S02]  /*4e10*/  LDG.E.LTC128B R152, desc[UR36][R6.64+0x2a4] ;  /* 0x0002a42406987981 */ /* 0x000164000c1e1920 */
.L_x_197:
[----:B------:R-:W-:Y:S05]  /*4e20*/  BSYNC B1 ;  /* 0x0000000000017941 */ /* 0x000fea0003800000 */
.L_x_196:
[----:B-----5:R-:W-:Y:S01]  /*4e30*/  FMUL R12, R152, R155 ;  /* 0x0000009b980c7220 */ /* 0x020fe20000400000 */
[----:B------:R-:W-:Y:S01]  /*4e40*/  ISETP.GT.AND P0, PT, R0, 0x8, P0 ;  /* 0x000000080000780c */ /* 0x000fe20000704270 */
[----:B------:R-:W-:Y:S02]  /*4e50*/  BSSY B1, `(.L_x_198) ;  /* 0x0000005000017945 */ /* 0x000fe40003800000 */
[----:B------:R-:W-:-:S05]  /*4e60*/  FFMA R109, R109, R154, R12 ;  /* 0x0000009a6d6d7223 */ /* 0x000fca000000000c */
[----:B------:R0:W-:Y:S05]  /*4e70*/  @P2 STG.E desc[UR36][R4.64+0x2a4], R109 ;  /* 0x0002a46d04002986 */ /* 0x0001ea000c101924 */
[----:B------:R-:W-:Y:S05]  /*4e80*/  @!P0 BRA `(.L_x_199) ;  /* 0x0000000000048947 */ /* 0x000fea0003800000 */
[----:B------:R0:W5:Y:S02]  /*4e90*/  LDG.E.LTC128B R152, desc[UR36][R8.64+0x2a0] ;  /* 0x0002a02408987981 */ /* 0x000164000c1e1920 */
.L_x_199:
[----:B------:R-:W-:Y:S05]  /*4ea0*/  BSYNC B1 ;  /* 0x0000000000017941 */ /* 0x000fea0003800000 */
.L_x_198:
        /* <DEDUP_REMOVED lines=8> */
.L_x_201:
[----:B------:R-:W-:Y:S05]  /*4f30*/  BSYNC B1 ;  /* 0x0000000000017941 */ /* 0x000fea0003800000 */
.L_x_200:
        /* <DEDUP_REMOVED lines=8> */
.L_x_203:
[----:B------:R-:W-:Y:S05]  /*4fc0*/  BSYNC B1 ;  /* 0x0000000000017941 */ /* 0x000fea0003800000 */
.L_x_202:
[----:B0----5:R-:W-:Y:S01]  /*4fd0*/  FMUL R13, R152, R155 ;  /* 0x0000009b980d7220 */ /* 0x021fe20000400000 */
[----:B------:R-:W-:Y:S01]  /*4fe0*/  ISETP.GT.AND P1, PT, R0, RZ, P0 ;  /* 0x000000ff0000720c */ /* 0x000fe20000724270 */
[----:B------:R-:W-:Y:S02]  /*4ff0*/  BSSY B1, `(.L_x_204) ;  /* 0x0000005000017945 */ /* 0x000fe40003800000 */
[----:B------:R-:W-:-:S05]  /*5000*/  FFMA R13, R112, R154, R13 ;  /* 0x0000009a700d7223 */ /* 0x000fca000000000d */
[----:B------:R0:W-:Y:S05]  /*5010*/  @P3 STG.E desc[UR36][R4.64+0x2c0], R13 ;  /* 0x0002c00d04003986 */ /* 0x0001ea000c101924 */
[----:B------:R-:W-:Y:S05]  /*5020*/  @!P1 BRA `(.L_x_205) ;  /* 0x0000000000049947 */ /* 0x000fea0003800000 */
[----:B------:R0:W5:Y:S02]  /*5030*/  LDG.E.LTC128B R152, desc[UR36][R6.64+0x2c4] ;  /* 0x0002c42406987981 */ /* 0x000164000c1e1920 */
.L_x_205:
[----:B------:R-:W-:Y:S05]  /*5040*/  BSYNC B1 ;  /* 0x0000000000017941 */ /* 0x000fea0003800000 */
.L_x_204:
[----:B-----5:R-:W-:Y:S01]  /*5050*/  FMUL R12, R152, R155 ;  /* 0x0000009b980c7220 */ /* 0x020fe20000400000 */
[----:B------:R-:W-:Y:S01]  /*5060*/  ISETP.GT.AND P2, PT, R0, 0x8, P2 ;  /* 0x000000080000780c */ /* 0x000fe20001744270 */
[----:B------:R-:W-:Y:S02]  /*5070*/  BSSY B1, `(.L_x_206) ;  /* 0x0000005000017945 */ /* 0x000fe40003800000 */
[----:B------:R-:W-:-:S05]  /*5080*/  FFMA R113, R113, R154, R12 ;  /* 0x0000009a71717223 */ /* 0x000fca000000000c */
[----:B------:R0:W-:Y:S05]  /*5090*/  @P1 STG.E desc[UR36][R4.64+0x2c4], R113 ;  /* 0x0002c47104001986 */ /* 0x0001ea000c101924 */
[----:B------:R-:W-:Y:S05]  /*50a0*/  @!P2 BRA `(.L_x_207) ;  /* 0x000000000004a947 */ /* 0x000fea0003800000 */
[----:B------:R0:W5:Y:S02]  /*50b0*/  LDG.E.LTC128B R152, desc[UR36][R8.64+0x2c0] ;  /* 0x0002c02408987981 */ /* 0x000164000c1e1920 */
.L_x_207:
[----:B------:R-:W-:Y:S05]  /*50c0*/  BSYNC B1 ;  /* 0x0000000000017941 */ /* 0x000fea0003800000 */
.L_x_206:
        /* <DEDUP_REMOVED lines=8> */
.L_x_209:
[----:B------:R-:W-:Y:S05]  /*5150*/  BSYNC B1 ;  /* 0x0000000000017941 */ /* 0x000fea0003800000 */
.L_x_208:
        /* <DEDUP_REMOVED lines=8> */
.L_x_211:
[----:B------:R-:W-:Y:S05]  /*51e0*/  BSYNC B1 ;  /* 0x0000000000017941 */ /* 0x000fea0003800000 */
.L_x_210:
[----:B0----5:R-:W-:Y:S01]  /*51f0*/  FMUL R13, R152, R155 ;  /* 0x0000009b980d7220 */ /* 0x021fe20000400000 */
[----:B------:R-:W-:Y:S01]  /*5200*/  ISETP.GT.AND P0, PT, R0, RZ, P2 ;  /* 0x000000ff0000720c */ /* 0x000fe20001704270 */
[----:B------:R-:W-:Y:S02]  /*5210*/  BSSY B1, `(.L_x_212) ;  /* 0x0000005000017945 */ /* 0x000fe40003800000 */
[----:B------:R-:W-:-:S05]  /*5220*/  FFMA R13, R116, R154, R13 ;  /* 0x0000009a740d7223 */ /* 0x000fca000000000d */
[----:B------:R0:W-:Y:S05]  /*5230*/  @P3 STG.E desc[UR36][R4.64+0x2e0], R13 ;  /* 0x0002e00d04003986 */ /* 0x0001ea000c101924 */
[----:B------:R-:W-:Y:S05]  /*5240*/  @!P0 BRA `(.L_x_213) ;  /* 0x0000000000048947 */ /* 0x000fea0003800000 */
[----:B------:R0:W5:Y:S02]  /*5250*/  LDG.E.LTC128B R152, desc[UR36][R6.64+0x2e4] ;  /* 0x0002e42406987981 */ /* 0x000164000c1e1920 */
.L_x_213:
[----:B------:R-:W-:Y:S05]  /*5260*/  BSYNC B1 ;  /* 0x0000000000017941 */ /* 0x000fea0003800000 */
.L_x_212:
[----:B-----5:R-:W-:Y:S01]  /*5270*/  FMUL R12, R152, R155 ;  /* 0x0000009b980c7220 */ /* 0x020fe20000400000 */
[----:B------:R-:W-:Y:S01]  /*5280*/  ISETP.GT.AND P1, PT, R0, 0x8, P1 ;  /* 0x000000080000780c */ /* 0x000fe20000f24270 */
[----:B------:R-:W-:Y:S02]  /*5290*/  BSSY B1, `(.L_x_214) ;  /* 0x0000005000017945 */ /* 0x000fe40003800000 */
[----:B------:R-:W-:-:S05]  /*52a0*/  FFMA R117, R117, R154, R12 ;  /* 0x0000009a75757223 */ /* 0x000fca000000000c */
[----:B------:R0:W-:Y:S05]  /*52b0*/  @P0 STG.E desc[UR36][R4.64+0x2e4], R117 ;  /* 0x0002e47504000986 */ /* 0x0001ea000c101924 */
[----:B------:R-:W-:Y:S05]  /*52c0*/  @!P1 BRA `(.L_x_215) ;  /* 0x0000000000049947 */ /* 0x000fea0003800000 */
[----:B------:R0:W5:Y:S02]  /*52d0*/  LDG.E.LTC128B R152, desc[UR36][R8.64+0x2e0] ;  /* 0x0002e02408987981 */ /* 0x000164000c1e1920 */
.L_x_215:
[----:B------:R-:W-:Y:S05]  /*52e0*/  BSYNC B1 ;  /* 0x0000000000017941 */ /* 0x000fea0003800000 */
.L_x_214:
        /* <DEDUP_REMOVED lines=8> */
.L_x_217:
[----:B------:R-:W-:Y:S05]  /*5370*/  BSYNC B1 ;  /* 0x0000000000017941 */ /* 0x000fea0003800000 */
.L_x_216:
        /* <DEDUP_REMOVED lines=8> */
.L_x_219:
[----:B------:R-:W-:Y:S05]  /*5400*/  BSYNC B1 ;  /* 0x0000000000017941 */ /* 0x000fea0003800000 */
.L_x_218:
[----:B0----5:R-:W-:Y:S01]  /*5410*/  FMUL R13, R152, R155 ;  /* 0x0000009b980d7220 */ /* 0x021fe20000400000 */
[----:B------:R-:W-:Y:S01]  /*5420*/  ISETP.GT.AND P2, PT, R0, RZ, P1 ;  /* 0x000000ff0000720c */ /* 0x000fe20000f44270 */
[----:B------:R-:W-:Y:S02]  /*5430*/  BSSY B1, `(.L_x_220) ;  /* 0x0000005000017945 */ /* 0x000fe40003800000 */
[----:B------:R-:W-:-:S05]  /*5440*/  FFMA R13, R120, R154, R13 ;  /* 0x0000009a780d7223 */ /* 0x000fca000000000d */
[----:B------:R0:W-:Y:S05]  /*5450*/  @P3 STG.E desc[UR36][R4.64+0x300], R13 ;  /* 0x0003000d04003986 */ /* 0x0001ea000c101924 */
[----:B------:R-:W-:Y:S05]  /*5460*/  @!P2 BRA `(.L_x_221) ;  /* 0x000000000004a947 */ /* 0x000fea0003800000 */
[----:B------:R0:W5:Y:S02]  /*5470*/  LDG.E.LTC128B R152, desc[UR36][R6.64+0x304] ;  /* 0x0003042406987981 */ /* 0x000164000c1e1920 */
.L_x_221:
[----:B------:R-:W-:Y:S05]  /*5480*/  BSYNC B1 ;  /* 0x0000000000017941 */ /* 0x000fea0003800000 */
.L_x_220:
[----:B-----5:R-:W-:Y:S01]  /*5490*/  FMUL R12, R152, R155 ;  /* 0x0000009b980c7220 */ /* 0x020fe20000400000 */
[----:B------:R-:W-:Y:S01]  /*54a0*/  ISETP.GT.AND P0, PT, R0, 0x8, P0 ;  /* 0x000000080000780c */ /* 0x000fe20000704270 */
[----:B------:R-:W-:Y:S02]  /*54b0*/  BSSY B1, `(.L_x_222) ;  /* 0x0000005000017945 */ /* 0x000fe40003800000 */
[----:B------:R-:W-:-:S05]  /*54c0*/  FFMA R121, R121, R154, R12 ;  /* 0x0000009a79797223 */ /* 0x000fca000000000c */
[----:B------:R0:W-:Y:S05]  /*54d0*/  @P2 STG.E desc[UR36][R4.64+0x304], R121 ;  /* 0x0003047904002986 */ /* 0x0001ea000c101924 */
[----:B------:R-:W-:Y:S05]  /*54e0*/  @!P0 BRA `(.L_x_223) ;  /* 0x0000000000048947 */ /* 0x000fea0003800000 */
[----:B------:R0:W5:Y:S02]  /*54f0*/  LDG.E.LTC128B R152, desc[UR36][R8.64+0x300] ;  /* 0x0003002408987981 */ /* 0x000164000c1e1920 */
.L_x_223:
[----:B------:R-:W-:Y:S05]  /*5500*/  BSYNC B1 ;  /* 0x0000000000017941 */ /* 0x000fea0003800000 */
.L_x_222:
        /* <DEDUP_REMOVED lines=8> */
.L_x_225:
[----:B------:R-:W-:Y:S05]  /*5590*/  BSYNC B1 ;  /* 0x0000000000017941 */ /* 0x000fea0003800000 */
.L_x_224:
        /* <DEDUP_REMOVED lines=8> */
.L_x_227:
[----:B------:R-:W-:Y:S05]  /*5620*/  BSYNC B1 ;  /* 0x0000000000017941 */ /* 0x000fea0003800000 */
.L_x_226:
[----:B0----5:R-:W-:Y:S01]  /*5630*/  FMUL R13, R152, R155 ;  /* 0x0000009b980d7220 */ /* 0x021fe20000400000 */
[----:B------:R-:W-:Y:S01]  /*5640*/  ISETP.GT.AND P1, PT, R0, RZ, P0 ;  /* 0x000000ff0000720c */ /* 0x000fe20000724270 */
[----:B------:R-:W-:Y:S02]  /*5650*/  BSSY B1, `(.L_x_228) ;  /* 0x0000005000017945 */ /* 0x000fe40003800000 */
[----:B------:R-:W-:-:S05]  /*5660*/  FFMA R13, R124, R154, R13 ;  /* 0x0000009a7c0d7223 */ /* 0x000fca000000000d */
[----:B------:R0:W-:Y:S05]  /*5670*/  @P3 STG.E desc[UR36][R4.64+0x320], R13 ;  /* 0x0003200d04003986 */ /* 0x0001ea000c101924 */
[----:B------:R-:W-:Y:S05]  /*5680*/  @!P1 BRA `(.L_x_229) ;  /* 0x0000000000049947 */ /* 0x000fea0003800000 */
[----:B------:R0:W5:Y:S02]  /*5690*/  LDG.E.LTC128B R152, desc[UR36][R6.64+0x324] ;  /* 0x0003242406987981 */ /* 0x000164000c1e1920 */
.L_x_229:
[----:B------:R-:W-:Y:S05]  /*56a0*/  BSYNC B1 ;  /* 0x0000000000017941 */ /* 0x000fea0003800000 */
.L_x_228:
[----:B-----5:R-:W-:Y:S01]  /*56b0*/  FMUL R12, R152, R155 ;  /* 0x0000009b980c7220 */ /* 0x020fe20000400000 */
[----:B------:R-:W-:Y:S01]  /*56c0*/  ISETP.GT.AND P2, PT, R0, 0x8, P2 ;  /* 0x000000080000780c */ /* 0x000fe20001744270 */
[----:B------:R-:W-:Y:S02]  /*56d0*/  BSSY B1, `(.L_x_230) ;  /* 0x0000005000017945 */ /* 0x000fe40003800000 */
[----:B------:R-:W-:-:S05]  /*56e0*/  FFMA R125, R125, R154, R12 ;  /* 0x0000009a7d7d7223 */ /* 0x000fca000000000c */
[----:B------:R0:W-:Y:S05]  /*56f0*/  @P1 STG.E desc[UR36][R4.64+0x324], R125 ;  /* 0x0003247d04001986 */ /* 0x0001ea000c101924 */
[----:B------:R-:W-:Y:S05]  /*5700*/  @!P2 BRA `(.L_x_231) ;  /* 0x000000000004a947 */ /* 0x000fea0003800000 */
[----:B------:R0:W5:Y:S02]  /*5710*/  LDG.E.LTC128B R152, desc[UR36][R8.64+0x320] ;  /* 0x0003202408987981 */ /* 0x000164000c1e1920 */
.L_x_231:
[----:B------:R-:W-:Y:S05]  /*5720*/  BSYNC B1 ;  /* 0x0000000000017941 */ /* 0x000fea0003800000 */
.L_x_230:
        /* <DEDUP_REMOVED lines=8> */
.L_x_233:
[----:B------:R-:W-:Y:S05]  /*57b0*/  BSYNC B1 ;  /* 0x0000000000017941 */ /* 0x000fea0003800000 */
.L_x_232:
        /* <DEDUP_REMOVED lines=8> */
.L_x_235:
[----:B------:R-:W-:Y:S05]  /*5840*/  BSYNC B1 ;  /* 0x0000000000017941 */ /* 0x000fea0003800000 */
.L_x_234:
[----:B0----5:R-:W-:Y:S01]  /*5850*/  FMUL R13, R152, R155 ;  /* 0x0000009b980d7220 */ /* 0x021fe20000400000 */
[----:B------:R-:W-:Y:S01]  /*5860*/  ISETP.GT.AND P0, PT, R0, RZ, P2 ;  /* 0x000000ff0000720c */ /* 0x000fe20001704270 */
[----:B------:R-:W-:Y:S02]  /*5870*/  BSSY B1, `(.L_x_236) ;  /* 0x0000005000017945 */ /* 0x000fe40003800000 */
[----:B------:R-:W-:-:S05]  /*5880*/  FFMA R13, R128, R154, R13 ;  /* 0x0000009a800d7223 */ /* 0x000fca000000000d */
[----:B------:R0:W-:Y:S05]  /*5890*/  @P3 STG.E desc[UR36][R4.64+0x340], R13 ;  /* 0x0003400d04003986 */ /* 0x0001ea000c101924 */
[----:B------:R-:W-:Y:S05]  /*58a0*/  @!P0 BRA `(.L_x_237) ;  /* 0x0000000000048947 */ /* 0x000fea0003800000 */
[----:B------:R0:W5:Y:S02]  /*58b0*/  LDG.E.LTC128B R152, desc[UR36][R6.64+0x344] ;  /* 0x0003442406987981 */ /* 0x000164000c1e1920 */
.L_x_237:
[----:B------:R-:W-:Y:S05]  /*58c0*/  BSYNC B1 ;  /* 0x0000000000017941 */ /* 0x000fea0003800000 */
.L_x_236:
[----:B-----5:R-:W-:Y:S01]  /*58d0*/  FMUL R12, R152, R155 ;  /* 0x0000009b980c7220 */ /* 0x020fe20000400000 */
[----:B------:R-:W-:Y:S01]  /*58e0*/  ISETP.GT.AND P1, PT, R0, 0x8, P1 ;  /* 0x000000080000780c */ /* 0x000fe20000f24270 */
[----:B------:R-:W-:Y:S02]  /*58f0*/  BSSY B1, `(.L_x_238) ;  /* 0x0000005000017945 */ /* 0x000fe40003800000 */
[----:B------:R-:W-:-:S05]  /*5900*/  FFMA R129, R129, R154, R12 ;  /* 0x0000009a81817223 */ /* 0x000fca000000000c */
[----:B------:R0:W-:Y:S05]  /*5910*/  @P0 STG.E desc[UR36][R4.64+0x344], R129 ;  /* 0x0003448104000986 */ /* 0x0001ea000c101924 */
[----:B------:R-:W-:Y:S05]  /*5920*/  @!P1 BRA `(.L_x_239) ;  /* 0x0000000000049947 */ /* 0x000fea0003800000 */
[----:B------:R0:W5:Y:S02]  /*5930*/  LDG.E.LTC128B R152, desc[UR36][R8.64+0x340] ;  /* 0x0003402408987981 */ /* 0x000164000c1e1920 */
.L_x_239:
[----:B------:R-:W-:Y:S05]  /*5940*/  BSYNC B1 ;  /* 0x0000000000017941 */ /* 0x000fea0003800000 */
.L_x_238:
        /* <DEDUP_REMOVED lines=8> */
.L_x_241:
[----:B------:R-:W-:Y:S05]  /*59d0*/  BSYNC B1 ;  /* 0x0000000000017941 */ /* 0x000fea0003800000 */
.L_x_240:
        /* <DEDUP_REMOVED lines=8> */
.L_x_243:
[----:B------:R-:W-:Y:S05]  /*5a60*/  BSYNC B1 ;  /* 0x0000000000017941 */ /* 0x000fea0003800000 */
.L_x_242:
[----:B0----5:R-:W-:Y:S01]  /*5a70*/  FMUL R13, R152, R155 ;  /* 0x0000009b980d7220 */ /* 0x021fe20000400000 */
[----:B------:R-:W-:Y:S01]  /*5a80*/  ISETP.GT.AND P2, PT, R0, RZ, P1 ;  /* 0x000000ff0000720c */ /* 0x000fe20000f44270 */
[----:B------:R-:W-:Y:S02]  /*5a90*/  BSSY B1, `(.L_x_244) ;  /* 0x0000005000017945 */ /* 0x000fe40003800000 */
[----:B------:R-:W-:-:S05]  /*5aa0*/  FFMA R13, R132, R154, R13 ;  /* 0x0000009a840d7223 */ /* 0x000fca000000000d */
[----:B------:R0:W-:Y:S05]  /*5ab0*/  @P3 STG.E desc[UR36][R4.64+0x360], R13 ;  /* 0x0003600d04003986 */ /* 0x0001ea000c101924 */
[----:B------:R-:W-:Y:S05]  /*5ac0*/  @!P2 BRA `(.L_x_245) ;  /* 0x000000000004a947 */ /* 0x000fea0003800000 */
[----:B------:R0:W5:Y:S02]  /*5ad0*/  LDG.E.LTC128B R152, desc[UR36][R6.64+0x364] ;  /* 0x0003642406987981 */ /* 0x000164000c1e1920 */
.L_x_245:
[----:B------:R-:W-:Y:S05]  /*5ae0*/  BSYNC B1 ;  /* 0x0000000000017941 */ /* 0x000fea0003800000 */
.L_x_244:
[----:B-----5:R-:W-:Y:S01]  /*5af0*/  FMUL R12, R152, R155 ;  /* 0x0000009b980c7220 */ /* 0x020fe20000400000 */
[----:B------:R-:W-:Y:S01]  /*5b00*/  ISETP.GT.AND P0, PT, R0, 0x8, P0 ;  /* 0x000000080000780c */ /* 0x000fe20000704270 */
[----:B------:R-:W-:Y:S02]  /*5b10*/  BSSY B1, `(.L_x_246) ;  /* 0x0000005000017945 */ /* 0x000fe40003800000 */
[----:B------:R-:W-:-:S05]  /*5b20*/  FFMA R133, R133, R154, R12 ;  /* 0x0000009a85857223 */ /* 0x000fca000000000c */
[----:B------:R0:W-:Y:S05]  /*5b30*/  @P2 STG.E desc[UR36][R4.64+0x364], R133 ;  /* 0x0003648504002986 */ /* 0x0001ea000c101924 */
[----:B------:R-:W-:Y:S05]  /*5b40*/  @!P0 BRA `(.L_x_247) ;  /* 0x0000000000048947 */ /* 0x000fea0003800000 */
[----:B------:R0:W5:Y:S02]  /*5b50*/  LDG.E.LTC128B R152, desc[UR36][R8.64+0x360] ;  /* 0x0003602408987981 */ /* 0x000164000c1e1920 */
.L_x_247:
[----:B------:R-:W-:Y:S05]  /*5b60*/  BSYNC B1 ;  /* 0x0000000000017941 */ /* 0x000fea0003800000 */
.L_x_246:
        /* <DEDUP_REMOVED lines=8> */
.L_x_249:
[----:B------:R-:W-:Y:S05]  /*5bf0*/  BSYNC B1 ;  /* 0x0000000000017941 */ /* 0x000fea0003800000 */
.L_x_248:
        /* <DEDUP_REMOVED lines=8> */
.L_x_251:
[----:B------:R-:W-:Y:S05]  /*5c80*/  BSYNC B1 ;  /* 0x0000000000017941 */ /* 0x000fea0003800000 */
.L_x_250:
[----:B0----5:R-:W-:Y:S01]  /*5c90*/  FMUL R13, R152, R155 ;  /* 0x0000009b980d7220 */ /* 0x021fe20000400000 */
[----:B------:R-:W-:Y:S01]  /*5ca0*/  ISETP.GT.AND P1, PT, R0, RZ, P0 ;  /* 0x000000ff0000720c */ /* 0x000fe20000724270 */
[----:B------:R-:W-:Y:S02]  /*5cb0*/  BSSY B1, `(.L_x_252) ;  /* 0x0000005000017945 */ /* 0x000fe40003800000 */
[----:B------:R-:W-:-:S05]  /*5cc0*/  FFMA R13, R136, R154, R13 ;  /* 0x0000009a880d7223 */ /* 0x000fca000000000d */
[----:B------:R0:W-:Y:S05]  /*5cd0*/  @P3 STG.E desc[UR36][R4.64+0x380], R13 ;  /* 0x0003800d04003986 */ /* 0x0001ea000c101924 */
[----:B------:R-:W-:Y:S05]  /*5ce0*/  @!P1 BRA `(.L_x_253) ;  /* 0x0000000000049947 */ /* 0x000fea0003800000 */
[----:B------:R0:W5:Y:S02]  /*5cf0*/  LDG.E.LTC128B R152, desc[UR36][R6.64+0x384] ;  /* 0x0003842406987981 */ /* 0x000164000c1e1920 */
.L_x_253:
[----:B------:R-:W-:Y:S05]  /*5d00*/  BSYNC B1 ;  /* 0x0000000000017941 */ /* 0x000fea0003800000 */
.L_x_252:
[----:B-----5:R-:W-:Y:S01]  /*5d10*/  FMUL R12, R152, R155 ;  /* 0x0000009b980c7220 */ /* 0x020fe20000400000 */
[----:B------:R-:W-:Y:S01]  /*5d20*/  ISETP.GT.AND P2, PT, R0, 0x8, P2 ;  /* 0x000000080000780c */ /* 0x000fe20001744270 */
[----:B------:R-:W-:Y:S02]  /*5d30*/  BSSY B1, `(.L_x_254) ;  /* 0x0000005000017945 */ /* 0x000fe40003800000 */
[----:B------:R-:W-:-:S05]  /*5d40*/  FFMA R137, R137, R154, R12 ;  /* 0x0000009a89897223 */ /* 0x000fca000000000c */
[----:B------:R0:W-:Y:S05]  /*5d50*/  @P1 STG.E desc[UR36][R4.64+0x384], R137 ;  /* 0x0003848904001986 */ /* 0x0001ea000c101924 */
[----:B------:R-:W-:Y:S05]  /*5d60*/  @!P2 BRA `(.L_x_255) ;  /* 0x000000000004a947 */ /* 0x000fea0003800000 */
[----:B------:R0:W5:Y:S02]  /*5d70*/  LDG.E.LTC128B R152, desc[UR36][R8.64+0x380] ;  /* 0x0003802408987981 */ /* 0x000164000c1e1920 */
.L_x_255:
[----:B------:R-:W-:Y:S05]  /*5d80*/  BSYNC B1 ;  /* 0x0000000000017941 */ /* 0x000fea0003800000 */
.L_x_254:
        /* <DEDUP_REMOVED lines=8> */
.L_x_257:
[----:B------:R-:W-:Y:S05]  /*5e10*/  BSYNC B1 ;  /* 0x0000000000017941 */ /* 0x000fea0003800000 */
.L_x_256:
        /* <DEDUP_REMOVED lines=8> */
.L_x_259:
[----:B------:R-:W-:Y:S05]  /*5ea0*/  BSYNC B1 ;  /* 0x0000000000017941 */ /* 0x000fea0003800000 */
.L_x_258:
[----:B0----5:R-:W-:Y:S01]  /*5eb0*/  FMUL R13, R152, R155 ;  /* 0x0000009b980d7220 */ /* 0x021fe20000400000 */
[----:B------:R-:W-:Y:S01]  /*5ec0*/  ISETP.GT.AND P0, PT, R0, RZ, P2 ;  /* 0x000000ff0000720c */ /* 0x000fe20001704270 */
[----:B------:R-:W-:Y:S02]  /*5ed0*/  BSSY B1, `(.L_x_260) ;  /* 0x0000005000017945 */ /* 0x000fe40003800000 */
[----:B------:R-:W-:-:S05]  /*5ee0*/  FFMA R13, R140, R154, R13 ;  /* 0x0000009a8c0d7223 */ /* 0x000fca000000000d */
[----:B------:R0:W-:Y:S05]  /*5ef0*/  @P3 STG.E desc[UR36][R4.64+0x3a0], R13 ;  /* 0x0003a00d04003986 */ /* 0x0001ea000c101924 */
[----:B------:R-:W-:Y:S05]  /*5f00*/  @!P0 BRA `(.L_x_261) ;  /* 0x0000000000048947 */ /* 0x000fea0003800000 */
[----:B------:R0:W5:Y:S02]  /*5f10*/  LDG.E.LTC128B R152, desc[UR36][R6.64+0x3a4] ;  /* 0x0003a42406987981 */ /* 0x000164000c1e1920 */
.L_x_261:
[----:B------:R-:W-:Y:S05]  /*5f20*/  BSYNC B1 ;  /* 0x0000000000017941 */ /* 0x000fea0003800000 */
.L_x_260:
[----:B-----5:R-:W-:Y:S01]  /*5f30*/  FMUL R12, R152, R155 ;  /* 0x0000009b980c7220 */ /* 0x020fe20000400000 */
[----:B------:R-:W-:Y:S01]  /*5f40*/  ISETP.GT.AND P1, PT, R0, 0x8, P1 ;  /* 0x000000080000780c */ /* 0x000fe20000f24270 */
[----:B------:R-:W-:Y:S02]  /*5f50*/  BSSY B1, `(.L_x_262) ;  /* 0x0000005000017945 */ /* 0x000fe40003800000 */
[----:B------:R-:W-:-:S05]  /*5f60*/  FFMA R141, R141, R154, R12 ;  /* 0x0000009a8d8d7223 */ /* 0x000fca000000000c */
[----:B------:R0:W-:Y:S05]  /*5f70*/  @P0 STG.E desc[UR36][R4.64+0x3a4], R141 ;  /* 0x0003a48d04000986 */ /* 0x0001ea000c101924 */
[----:B------:R-:W-:Y:S05]  /*5f80*/  @!P1 BRA `(.L_x_263) ;  /* 0x0000000000049947 */ /* 0x000fea0003800000 */
[----:B------:R0:W5:Y:S02]  /*5f90*/  LDG.E.LTC128B R152, desc[UR36][R8.64+0x3a0] ;  /* 0x0003a02408987981 */ /* 0x000164000c1e1920 */
.L_x_263:
[----:B------:R-:W-:Y:S05]  /*5fa0*/  BSYNC B1 ;  /* 0x0000000000017941 */ /* 0x000fea0003800000 */
.L_x_262:
        /* <DEDUP_REMOVED lines=8> */
.L_x_265:
[----:B------:R-:W-:Y:S05]  /*6030*/  BSYNC B1 ;  /* 0x0000000000017941 */ /* 0x000fea0003800000 */
.L_x_264:
        /* <DEDUP_REMOVED lines=8> */
.L_x_267:
[----:B------:R-:W-:Y:S05]  /*60c0*/  BSYNC B1 ;  /* 0x0000000000017941 */ /* 0x000fea0003800000 */
.L_x_266:
[----:B0----5:R-:W-:Y:S01]  /*60d0*/  FMUL R13, R152, R155 ;  /* 0x0000009b980d7220 */ /* 0x021fe20000400000 */
[----:B------:R-:W-:Y:S01]  /*60e0*/  ISETP.GT.AND P2, PT, R0, RZ, P1 ;  /* 0x000000ff0000720c */ /* 0x000fe20000f44270 */
[----:B------:R-:W-:Y:S02]  /*60f0*/  BSSY B1, `(.L_x_268) ;  /* 0x0000005000017945 */ /* 0x000fe40003800000 */
[----:B------:R-:W-:-:S05]  /*6100*/  FFMA R13, R144, R154, R13 ;  /* 0x0000009a900d7223 */ /* 0x000fca000000000d */
[----:B------:R0:W-:Y:S05]  /*6110*/  @P3 STG.E desc[UR36][R4.64+0x3c0], R13 ;  /* 0x0003c00d04003986 */ /* 0x0001ea000c101924 */
[----:B------:R-:W-:Y:S05]  /*6120*/  @!P2 BRA `(.L_x_269) ;  /* 0x000000000004a947 */ /* 0x000fea0003800000 */
[----:B------:R0:W5:Y:S02]  /*6130*/  LDG.E.LTC128B R152, desc[UR36][R6.64+0x3c4] ;  /* 0x0003c42406987981 */ /* 0x000164000c1e1920 */
.L_x_269:
[----:B------:R-:W-:Y:S05]  /*6140*/  BSYNC B1 ;  /* 0x0000000000017941 */ /* 0x000fea0003800000 */
.L_x_268:
[----:B-----5:R-:W-:Y:S01]  /*6150*/  FMUL R12, R152, R155 ;  /* 0x0000009b980c7220 */ /* 0x020fe20000400000 */
[----:B------:R-:W-:Y:S01]  /*6160*/  ISETP.GT.AND P0, PT, R0, 0x8, P0 ;  /* 0x000000080000780c */ /* 0x000fe20000704270 */
[----:B------:R-:W-:Y:S02]  /*6170*/  BSSY B1, `(.L_x_270) ;  /* 0x0000005000017945 */ /* 0x000fe40003800000 */
[----:B------:R-:W-:-:S05]  /*6180*/  FFMA R145, R145, R154, R12 ;  /* 0x0000009a91917223 */ /* 0x000fca000000000c */
[----:B------:R0:W-:Y:S05]  /*6190*/  @P2 STG.E desc[UR36][R4.64+0x3c4], R145 ;  /* 0x0003c49104002986 */ /* 0x0001ea000c101924 */
[----:B------:R-:W-:Y:S05]  /*61a0*/  @!P0 BRA `(.L_x_271) ;  /* 0x0000000000048947 */ /* 0x000fea0003800000 */
[----:B------:R0:W5:Y:S02]  /*61b0*/  LDG.E.LTC128B R152, desc[UR36][R8.64+0x3c0] ;  /* 0x0003c02408987981 */ /* 0x000164000c1e1920 */
.L_x_271:
[----:B------:R-:W-:Y:S05]  /*61c0*/  BSYNC B1 ;  /* 0x0000000000017941 */ /* 0x000fea0003800000 */
.L_x_270:
        /* <DEDUP_REMOVED lines=8> */
.L_x_273:
[----:B------:R-:W-:Y:S05]  /*6250*/  BSYNC B1 ;  /* 0x0000000000017941 */ /* 0x000fea0003800000 */
.L_x_272:
        /* <DEDUP_REMOVED lines=8> */
.L_x_275:
[----:B------:R-:W-:Y:S05]  /*62e0*/  BSYNC B1 ;  /* 0x0000000000017941 */ /* 0x000fea0003800000 */
.L_x_274:
[----:B-----5:R-:W-:Y:S01]  /*62f0*/  FMUL R3, R152, R155 ;  /* 0x0000009b98037220 */ /* 0x020fe20000400000 */
[----:B------:R-:W-:Y:S01]  /*6300*/  ISETP.GT.AND P1, PT, R0, RZ, P0 ;  /* 0x000000ff0000720c */ /* 0x000fe20000724270 */
[----:B------:R-:W-:Y:S02]  /*6310*/  BSSY B1, `(.L_x_276) ;  /* 0x0000005000017945 */ /* 0x000fe40003800000 */
[----:B------:R-:W-:-:S05]  /*6320*/  FFMA R3, R148, R154, R3 ;  /* 0x0000009a94037223 */ /* 0x000fca0000000003 */
[----:B------:R0:W-:Y:S05]  /*6330*/  @P3 STG.E desc[UR36][R4.64+0x3e0], R3 ;  /* 0x0003e00304003986 */ /* 0x0001ea000c101924 */
[----:B------:R-:W-:Y:S05]  /*6340*/  @!P1 BRA `(.L_x_277) ;  /* 0x0000000000049947 */ /* 0x000fea0003800000 */
[----:B------:R0:W5:Y:S02]  /*6350*/  LDG.E.LTC128B R152, desc[UR36][R6.64+0x3e4] ;  /* 0x0003e42406987981 */ /* 0x000164000c1e1920 */
.L_x_277:
[----:B------:R-:W-:Y:S05]  /*6360*/  BSYNC B1 ;  /* 0x0000000000017941 */ /* 0x000fea0003800000 */
.L_x_276:
[----:B0---45:R-:W-:Y:S01]  /*6370*/  FMUL R6, R152, R155 ;  /* 0x0000009b98067220 */ /* 0x031fe20000400000 */
[----:B------:R-:W-:Y:S01]  /*6380*/  ISETP.GT.AND P2, PT, R0, 0x8, P2 ;  /* 0x000000080000780c */ /* 0x000fe20001744270 */
[----:B------:R-:W-:Y:S02]  /*6390*/  BSSY B1, `(.L_x_278) ;  /* 0x0000005000017945 */ /* 0x000fe40003800000 */
[----:B------:R-:W-:-:S05]  /*63a0*/  FFMA R149, R149, R154, R6 ;  /* 0x0000009a95957223 */ /* 0x000fca0000000006 */
[----:B------:R0:W-:Y:S05]  /*63b0*/  @P1 STG.E desc[UR36][R4.64+0x3e4], R149 ;  /* 0x0003e49504001986 */ /* 0x0001ea000c101924 */
[----:B------:R-:W-:Y:S05]  /*63c0*/  @!P2 BRA `(.L_x_279) ;  /* 0x000000000004a947 */ /* 0x000fea0003800000 */
[----:B------:R4:W5:Y:S02]  /*63d0*/  LDG.E.LTC128B R152, desc[UR36][R8.64+0x3e0] ;  /* 0x0003e02408987981 */ /* 0x000964000c1e1920 */
.L_x_279:
[----:B------:R-:W-:Y:S05]  /*63e0*/  BSYNC B1 ;  /* 0x0000000000017941 */ /* 0x000fea0003800000 */
.L_x_278:
[----:B-----5:R-:W-:Y:S01]  /*63f0*/  FMUL R3, R152, R155 ;  /* 0x0000009b98037220 */ /* 0x020fe20000400000 */
[----:B01----:R-:W-:Y:S01]  /*6400*/  @P2 IMAD.MOV.U32 R4, RZ, RZ, R10 ;  /* 0x000000ffff042224 */ /* 0x003fe200078e000a */
[----:B------:R-:W-:Y:S01]  /*6410*/  ISETP.GT.AND P0, PT, R0, 0x8, P0 ;  /* 0x000000080000780c */ /* 0x000fe20000704270 */
[----:B------:R-:W-:Y:S02]  /*6420*/  @P2 IMAD.MOV.U32 R5, RZ, RZ, R11 ;  /* 0x000000ffff052224 */ /* 0x000fe400078e000b */
[----:B------:R-:W-:Y:S01]  /*6430*/  FFMA R3, R150, R154, R3 ;  /* 0x0000009a96037223 */ /* 0x000fe20000000003 */
[----:B------:R-:W-:Y:S04]  /*6440*/  BSSY B1, `(.L_x_280) ;  /* 0x0000004000017945 */ /* 0x000fe80003800000 */
[----:B------:R0:W-:Y:S05]  /*6450*/  @P2 STG.E desc[UR36][R4.64+0x3e0], R3 ;  /* 0x0003e00304002986 */ /* 0x0001ea000c101924 */
[----:B------:R-:W-:Y:S05]  /*6460*/  @!P0 BRA `(.L_x_281) ;  /* 0x0000000000048947 */ /* 0x000fea0003800000 */
[----:B------:R1:W5:Y:S02]  /*6470*/  LDG.E.LTC128B R152, desc[UR36][R8.64+0x3e4] ;  /* 0x0003e42408987981 */ /* 0x000364000c1e1920 */
.L_x_281:
[----:B------:R-:W-:Y:S05]  /*6480*/  BSYNC B1 ;  /* 0x0000000000017941 */ /* 0x000fea0003800000 */
.L_x_280:
[----:B-----5:R-:W-:-:S04]  /*6490*/  FMUL R152, R152, R155 ;  /* 0x0000009b98987220 */ /* 0x020fc80000400000 */
[----:B------:R-:W-:Y:S01]  /*64a0*/  FFMA R151, R151, R154, R152 ;  /* 0x0000009a97977223 */ /* 0x000fe20000000098 */
[----:B------:R-:W-:Y:S06]  /*64b0*/  @!P0 BRA `(.L_x_282) ;  /* 0x0000001c00208947 */ /* 0x000fec0003800000 */
[----:B------:R0:W-:Y:S01]  /*64c0*/  STG.E desc[UR36][R10.64+0x3e4], R151 ;  /* 0x0003e4970a007986 */ /* 0x0001e2000c101924 */
[----:B------:R-:W-:Y:S05]  /*64d0*/  BRA `(.L_x_282) ;  /* 0x0000001c00187947 */ /* 0x000fea0003800000 */
.L_x_29:
[----:B------:R-:W-:Y:S01]  /*64e0*/  ISETP.GT.AND P3, PT, R3, 0x1, PT ;  /* 0x000000010300780c */ /* 0x000fe20003f64270 */
[----:B------:R-:W-:Y:S01]  /*64f0*/  ULDC.64 UR4, c[0x0][0x5c0] ;  /* 0x0001700000047ab9 */ /* 0x000fe20000000a00 */
[-C--:B------:R-:W-:Y:S01]  /*6500*/  FMUL R9, R24, R154.reuse ;  /* 0x0000009a18097220 */ /* 0x080fe20000400000 */
[----:B------:R-:W-:Y:S01]  /*6510*/  LEA R4, P1, R162, UR4, 0x2 ;  /* 0x00000004a2047c11 */ /* 0x000fe2000f8210ff */
[-C--:B------:R-:W-:Y:S01]  /*6520*/  FMUL R25, R25, R154.reuse ;  /* 0x0000009a19197220 */ /* 0x080fe20000400000 */
[----:B------:R-:W-:Y:S01]  /*6530*/  ISETP.GT.AND P2, PT, R0, RZ, P3 ;  /* 0x000000ff0000720c */ /* 0x000fe20001f44270 */
[-C--:B------:R-:W-:Y:S01]  /*6540*/  FMUL R27, R27, R154.reuse ;  /* 0x0000009a1b1b7220 */ /* 0x080fe20000400000 */
[----:B------:R-:W-:Y:S01]  /*6550*/  LEA.HI.X R5, R162, UR5, R169, 0x2, P1 ;  /* 0x00000005a2057c11 */ /* 0x000fe200088f14a9 */
[-C--:B------:R-:W-:Y:S01]  /*6560*/  FMUL R29, R29, R154.reuse ;  /* 0x0000009a1d1d7220 */ /* 0x080fe20000400000 */
[----:B------:R-:W-:Y:S01]  /*6570*/  ISETP.GT.AND P0, PT, R0, 0x8, P0 ;  /* 0x000000080000780c */ /* 0x000fe20000704270 */
[-C--:B------:R-:W-:Y:S01]  /*6580*/  FMUL R31, R31, R154.reuse ;  /* 0x0000009a1f1f7220 */ /* 0x080fe20000400000 */
[----:B------:R-:W-:Y:S01]  /*6590*/  ISETP.GT.AND P5, PT, R3, 0x8, PT ;  /* 0x000000080300780c */ /* 0x000fe20003fa4270 */
[----:B------:R0:W-:Y:S01]  /*65a0*/  @P4 STG.E desc[UR36][R4.64], R9 ;  /* 0x0000000904004986 */ /* 0x0001e2000c101924 */
[C---:B------:R-:W-:Y:S01]  /*65b0*/  SHF.L.U64.HI R11, R10.reuse, 0x5, R11 ;  /* 0x000000050a0b7819 */ /* 0x040fe2000001020b */
[----:B------:R-:W-:Y:S01]  /*65c0*/  FMUL R33, R33, R154 ;  /* 0x0000009a21217220 */ /* 0x000fe20000400000 */
[----:B------:R-:W-:Y:S01]  /*65d0*/  LEA R6, P1, R10, R4, 0x5 ;  /* 0x000000040a067211 */ /* 0x000fe200078228ff */
[-C--:B------:R-:W-:Y:S01]  /*65e0*/  FMUL R35, R35, R154.reuse ;  /* 0x0000009a23237220 */ /* 0x080fe20000400000 */
[C---:B------:R-:W-:Y:S01]  /*65f0*/  ISETP.GT.AND P3, PT, R0.reuse, 0x8, P3 ;  /* 0x000000080000780c */ /* 0x040fe20001f64270 */
[----:B------:R-:W-:Y:S01]  /*6600*/  @P2 STG.E desc[UR36][R4.64+0x4], R25 ;  /* 0x0000041904002986 */ /* 0x000fe2000c101924 */
[----:B------:R-:W-:Y:S01]  /*6610*/  ISETP.GT.AND P4, PT, R3, 0x9, PT ;  /* 0x000000090300780c */ /* 0x000fe20003f84270 */
[----:B------:R-:W-:Y:S01]  /*6620*/  IMAD.X R7, R11, 0x1, R5, P1 ;  /* 0x000000010b077824 */ /* 0x000fe200008e0605 */
[----:B------:R-:W-:Y:S01]  /*6630*/  ISETP.GT.AND P2, PT, R0, RZ, P5 ;  /* 0x000000ff0000720c */ /* 0x000fe20002f44270 */
[-C--:B------:R-:W-:Y:S01]  /*6640*/  FMUL R11, R28, R154.reuse ;  /* 0x0000009a1c0b7220 */ /* 0x080fe20000400000 */
[----:B------:R-:W-:Y:S01]  /*6650*/  ISETP.GT.AND P1, PT, R0, RZ, P4 ;  /* 0x000000ff0000720c */ /* 0x000fe20002724270 */
[-C--:B0-----:R-:W-:Y:S01]  /*6660*/  FMUL R9, R26, R154.reuse ;  /* 0x0000009a1a097220 */ /* 0x081fe20000400000 */
[C---:B------:R-:W-:Y:S01]  /*6670*/  ISETP.GT.AND P4, PT, R0.reuse, 0x8, P4 ;  /* 0x000000080000780c */ /* 0x040fe20002784270 */
[-C--:B------:R-:W-:Y:S01]  /*6680*/  FMUL R37, R37, R154.reuse ;  /* 0x0000009a25257220 */ /* 0x080fe20000400000 */
[-C--:B------:R-:W-:Y:S01]  /*6690*/  FMUL R39, R39, R154.reuse ;  /* 0x0000009a27277220 */ /* 0x080fe20000400000 */
[-C--:B------:R-:W-:Y:S01]  /*66a0*/  FMUL R41, R41, R154.reuse ;  /* 0x0000009a29297220 */ /* 0x080fe20000400000 */
[----:B------:R0:W-:Y:S01]  /*66b0*/  @P0 STG.E desc[UR36][R6.64], R9 ;  /* 0x0000000906000986 */ /* 0x0001e2000c101924 */
[C---:B------:R-:W-:Y:S01]  /*66c0*/  ISETP.GT.AND P0, PT, R0.reuse, 0x8, P5 ;  /* 0x000000080000780c */ /* 0x040fe20002f04270 */
[-C--:B------:R-:W-:Y:S01]  /*66d0*/  FMUL R43, R43, R154.reuse ;  /* 0x0000009a2b2b7220 */ /* 0x080fe20000400000 */
[C---:B------:R-:W-:Y:S01]  /*66e0*/  ISETP.GT.AND P5, PT, R3.reuse, 0x10, PT ;  /* 0x000000100300780c */ /* 0x040fe20003fa4270 */
[----:B------:R-:W-:Y:S01]  /*66f0*/  @P3 STG.E desc[UR36][R6.64+0x4], R27 ;  /* 0x0000041b06003986 */ /* 0x000fe2000c101924 */
[----:B------:R-:W-:Y:S01]  /*6700*/  ISETP.GT.AND P3, PT, R3, 0x11, PT ;  /* 0x000000110300780c */ /* 0x000fe20003f64270 */
[-C--:B------:R-:W-:Y:S01]  /*6710*/  FMUL R45, R45, R154.reuse ;  /* 0x0000009a2d2d7220 */ /* 0x080fe20000400000 */
[-C--:B------:R-:W-:Y:S01]  /*6720*/  FMUL R47, R47, R154.reuse ;  /* 0x0000009a2f2f7220 */ /* 0x080fe20000400000 */
[----:B------:R1:W-:Y:S01]  /*6730*/  @P2 STG.E desc[UR36][R4.64+0x20], R11 ;  /* 0x0000200b04002986 */ /* 0x0003e2000c101924 */
[----:B------:R-:W-:Y:S01]  /*6740*/  ISETP.GT.AND P2, PT, R0, RZ, P5 ;  /* 0x000000ff0000720c */ /* 0x000fe20002f44270 */
[-C--:B------:R-:W-:Y:S01]  /*6750*/  FMUL R49, R49, R154.reuse ;  /* 0x0000009a31317220 */ /* 0x080fe20000400000 */
[-C--:B------:R-:W-:Y:S01]  /*6760*/  FMUL R51, R51, R154.reuse ;  /* 0x0000009a33337220 */ /* 0x080fe20000400000 */
[----:B------:R-:W-:Y:S01]  /*6770*/  @P1 STG.E desc[UR36][R4.64+0x24], R29 ;  /* 0x0000241d04001986 */ /* 0x000fe2000c101924 */
[-C--:B0-----:R-:W-:Y:S01]  /*6780*/  FMUL R9, R30, R154.reuse ;  /* 0x0000009a1e097220 */ /* 0x081fe20000400000 */
[C---:B------:R-:W-:Y:S01]  /*6790*/  ISETP.GT.AND P1, PT, R0.reuse, RZ, P3 ;  /* 0x000000ff0000720c */ /* 0x040fe20001f24270 */
[-C--:B------:R-:W-:Y:S01]  /*67a0*/  FMUL R53, R53, R154.reuse ;  /* 0x0000009a35357220 */ /* 0x080fe20000400000 */
[C---:B------:R-:W-:Y:S01]  /*67b0*/  ISETP.GT.AND P3, PT, R0.reuse, 0x8, P3 ;  /* 0x000000080000780c */ /* 0x040fe20001f64270 */
[-C--:B------:R-:W-:Y:S01]  /*67c0*/  FMUL R55, R55, R154.reuse ;  /* 0x0000009a37377220 */ /* 0x080fe20000400000 */
[----:B------:R0:W-:Y:S01]  /*67d0*/  @P0 STG.E desc[UR36][R6.64+0x20], R9 ;  /* 0x0000200906000986 */ /* 0x0001e2000c101924 */
[----:B------:R-:W-:Y:S01]  /*67e0*/  ISETP.GT.AND P0, PT, R0, 0x8, P5 ;  /* 0x000000080000780c */ /* 0x000fe20002f04270 */
[-C--:B-1----:R-:W-:Y:S01]  /*67f0*/  FMUL R11, R32, R154.reuse ;  /* 0x0000009a200b7220 */ /* 0x082fe20000400000 */
        /* <DEDUP_REMOVED lines=143> */
[----:B-1----:R-:W-:Y:S01]  /*70f0*/  FMUL R11, R64, R154 ;  /* 0x0000009a400b7220 */ /* 0x002fe20000400000 */
[C---:B------:R-:W-:Y:S01]  /*7100*/  ISETP.GT.AND P5, PT, R3.reuse, 0x58, PT ;  /* 0x000000580300780c */ /* 0x040fe20003fa4270 */
[----:B------:R-:W-:Y:S01]  /*7110*/  @P4 STG.E desc[UR36][R6.64+0x124], R63 ;  /* 0x0001243f06004986 */ /* 0x000fe2000c101924 */
[----:B------:R-:W-:-:S03]  /*7120*/  ISETP.GT.AND P4, PT, R3, 0x59, PT ;  /* 0x000000590300780c */ /* 0x000fc60003f84270 */
[----:B------:R1:W-:Y:S01]  /*7130*/  @P2 STG.E desc[UR36][R4.64+0x140], R11 ;  /* 0x0001400b04002986 */ /* 0x0003e2000c101924 */
[----:B------:R-:W-:-:S03]  /*7140*/  ISETP.GT.AND P2, PT, R0, RZ, P5 ;  /* 0x000000ff0000720c */ /* 0x000fc60002f44270 */
[----:B------:R-:W-:Y:S01]  /*7150*/  @P1 STG.E desc[UR36][R4.64+0x144], R65 ;  /* 0x0001444104001986 */ /* 0x000fe2000c101924 */
[-C--:B0-----:R-:W-:Y:S01]  /*7160*/  FMUL R9, R66, R154.reuse ;  /* 0x0000009a42097220 */ /* 0x081fe20000400000 */
[C---:B------:R-:W-:Y:S02]  /*7170*/  ISETP.GT.AND P1, PT, R0.reuse, RZ, P4 ;  /* 0x000000ff0000720c */ /* 0x040fe40002724270 */
[C---:B------:R-:W-:Y:S02]  /*7180*/  ISETP.GT.AND P4, PT, R0.reuse, 0x8, P4 ;  /* 0x000000080000780c */ /* 0x040fe40002784270 */
        /* <DEDUP_REMOVED lines=93> */
[----:B------:R-:W-:Y:S01]  /*7760*/  ISETP.GT.AND P1, PT, R0, RZ, P4 ;  /* 0x000000ff0000720c */ /* 0x000fe20002724270 */
[----:B0-----:R-:W-:Y:S01]  /*7770*/  FMUL R9, R98, R154 ;  /* 0x0000009a62097220 */ /* 0x001fe20000400000 */
[----:B------:R-:W-:-:S04]  /*7780*/  ISETP.GT.AND P4, PT, R0, 0x8, P4 ;  /* 0x000000080000780c */ /* 0x000fc80002784270 */
[----:B------:R0:W-:Y:S01]  /*7790*/  @P0 STG.E desc[UR36][R6.64+0x240], R9 ;  /* 0x0002400906000986 */ /* 0x0001e2000c101924 */
[----:B-1----:R-:W-:Y:S01]  /*77a0*/  FMUL R11, R100, R154 ;  /* 0x0000009a640b7220 */ /* 0x002fe20000400000 */
[----:B------:R-:W-:Y:S02]  /*77b0*/  ISETP.GT.AND P0, PT, R0, 0x8, P5 ;  /* 0x000000080000780c */ /* 0x000fe40002f04270 */
[----:B------:R-:W-:Y:S01]  /*77c0*/  @P3 STG.E desc[UR36][R6.64+0x244], R99 ;  /* 0x0002446306003986 */ /* 0x000fe2000c101924 */
[----:B------:R-:W-:-:S03]  /*77d0*/  ISETP.GT.AND P5, PT, R3, 0xa0, PT ;  /* 0x000000a00300780c */ /* 0x000fc60003fa4270 */
[----:B------:R1:W-:Y:S01]  /*77e0*/  @P2 STG.E desc[UR36][R4.64+0x260], R11 ;  /* 0x0002600b04002986 */ /* 0x0003e2000c101924 */
[----:B------:R-:W-:Y:S02]  /*77f0*/  ISETP.GT.AND P2, PT, R3, 0xa1, PT ;  /* 0x000000a10300780c */ /* 0x000fe40003f44270 */
[C---:B------:R-:W-:Y:S01]  /*7800*/  ISETP.GT.AND P3, PT, R0.reuse, RZ, P5 ;  /* 0x000000ff0000720c */ /* 0x040fe20002f64270 */
[----:B------:R-:W-:Y:S01]  /*7810*/  @P1 STG.E desc[UR36][R4.64+0x264], R101 ;  /* 0x0002646504001986 */ /* 0x000fe2000c101924 */
[----:B------:R-:W-:Y:S01]  /*7820*/  ISETP.GT.AND P1, PT, R0, RZ, P2 ;  /* 0x000000ff0000720c */ /* 0x000fe20001724270 */
[----:B0-----:R-:W-:Y:S01]  /*7830*/  FMUL R9, R102, R154 ;  /* 0x0000009a66097220 */ /* 0x001fe20000400000 */
[----:B------:R-:W-:-:S04]  /*7840*/  ISETP.GT.AND P2, PT, R0, 0x8, P2 ;  /* 0x000000080000780c */ /* 0x000fc80001744270 */
[----:B------:R0:W-:Y:S01]  /*7850*/  @P0 STG.E desc[UR36][R6.64+0x260], R9 ;  /* 0x0002600906000986 */ /* 0x0001e2000c101924 */
[----:B-1----:R-:W-:Y:S01]  /*7860*/  FMUL R11, R104, R154 ;  /* 0x0000009a680b7220 */ /* 0x002fe20000400000 */
[----:B------:R-:W-:Y:S02]  /*7870*/  ISETP.GT.AND P0, PT, R0, 0x8, P5 ;  /* 0x000000080000780c */ /* 0x000fe40002f04270 */
[----:B------:R-:W-:Y:S04]  /*7880*/  @P4 STG.E desc[UR36][R6.64+0x264], R103 ;  /* 0x0002646706004986 */ /* 0x000fe8000c101924 */
[----:B------:R1:W-:Y:S01]  /*7890*/  @P3 STG.E desc[UR36][R4.64+0x280], R11 ;  /* 0x0002800b04003986 */ /* 0x0003e2000c101924 */
[----:B------:R-:W-:-:S03]  /*78a0*/  ISETP.GT.AND P3, PT, R3, 0xa8, PT ;  /* 0x000000a80300780c */ /* 0x000fc60003f64270 */
[----:B------:R-:W-:Y:S01]  /*78b0*/  @P1 STG.E desc[UR36][R4.64+0x284], R105 ;  /* 0x0002846904001986 */ /* 0x000fe2000c101924 */
[----:B------:R-:W-:Y:S01]  /*78c0*/  ISETP.GT.AND P1, PT, R3, 0xa9, PT ;  /* 0x000000a90300780c */ /* 0x000fe20003f24270 */
[-C--:B0-----:R-:W-:Y:S01]  /*78d0*/  FMUL R9, R106, R154.reuse ;  /* 0x0000009a6a097220 */ /* 0x081fe20000400000 */
[C---:B------:R-:W-:Y:S02]  /*78e0*/  ISETP.GT.AND P5, PT, R0.reuse, RZ, P3 ;  /* 0x000000ff0000720c */ /* 0x040fe40001fa4270 */
[----:B------:R-:W-:Y:S02]  /*78f0*/  ISETP.GT.AND P4, PT, R0, RZ, P1 ;  /* 0x000000ff0000720c */ /* 0x000fe40000f84270 */
[----:B------:R0:W-:Y:S01]  /*7900*/  @P0 STG.E desc[UR36][R6.64+0x280], R9 ;  /* 0x0002800906000986 */ /* 0x0001e2000c101924 */
[----:B-1----:R-:W-:Y:S01]  /*7910*/  FMUL R11, R108, R154 ;  /* 0x0000009a6c0b7220 */ /* 0x002fe20000400000 */
[C---:B------:R-:W-:Y:S02]  /*7920*/  ISETP.GT.AND P3, PT, R0.reuse, 0x8, P3 ;  /* 0x000000080000780c */ /* 0x040fe40001f64270 */
[----:B------:R-:W-:Y:S01]  /*7930*/  @P2 STG.E desc[UR36][R6.64+0x284], R107 ;  /* 0x0002846b06002986 */ /* 0x000fe2000c101924 */
[----:B------:R-:W-:-:S02]  /*7940*/  ISETP.GT.AND P1, PT, R0, 0x8, P1 ;  /* 0x000000080000780c */ /* 0x000fc40000f24270 */
[C---:B------:R-:W-:Y:S02]  /*7950*/  ISETP.GT.AND P0, PT, R3.reuse, 0xb0, PT ;  /* 0x000000b00300780c */ /* 0x040fe40003f04270 */
[C---:B------:R-:W-:Y:S01]  /*7960*/  ISETP.GT.AND P2, PT, R3.reuse, 0xb1, PT ;  /* 0x000000b10300780c */ /* 0x040fe20003f44270 */
[----:B------:R1:W-:Y:S01]  /*7970*/  @P5 STG.E desc[UR36][R4.64+0x2a0], R11 ;  /* 0x0002a00b04005986 */ /* 0x0003e2000c101924 */
[----:B------:R-:W-:Y:S01]  /*7980*/  ISETP.GT.AND P5, PT, R0, RZ, P0 ;  /* 0x000000ff0000720c */ /* 0x000fe200007a4270 */
[-C--:B0-----:R-:W-:Y:S01]  /*7990*/  FMUL R9, R110, R154.reuse ;  /* 0x0000009a6e097220 */ /* 0x081fe20000400000 */
[C---:B------:R-:W-:Y:S01]  /*79a0*/  ISETP.GT.AND P0, PT, R0.reuse, 0x8, P0 ;  /* 0x000000080000780c */ /* 0x040fe20000704270 */
[----:B------:R-:W-:Y:S01]  /*79b0*/  @P4 STG.E desc[UR36][R4.64+0x2a4], R109 ;  /* 0x0002a46d04004986 */ /* 0x000fe2000c101924 */
[C---:B------:R-:W-:Y:S02]  /*79c0*/  ISETP.GT.AND P4, PT, R0.reuse, RZ, P2 ;  /* 0x000000ff0000720c */ /* 0x040fe40001784270 */
[----:B------:R-:W-:Y:S01]  /*79d0*/  ISETP.GT.AND P2, PT, R0, 0x8, P2 ;  /* 0x000000080000780c */ /* 0x000fe20001744270 */
[----:B------:R0:W-:Y:S01]  /*79e0*/  @P3 STG.E desc[UR36][R6.64+0x2a0], R9 ;  /* 0x0002a00906003986 */ /* 0x0001e2000c101924 */
[----:B------:R-:W-:Y:S01]  /*79f0*/  ISETP.GT.AND P3, PT, R3, 0xb9, PT ;  /* 0x000000b90300780c */ /* 0x000fe20003f64270 */
[----:B-1----:R-:W-:-:S02]  /*7a00*/  FMUL R11, R112, R154 ;  /* 0x0000009a700b7220 */ /* 0x002fc40000400000 */
[----:B------:R-:W-:Y:S01]  /*7a10*/  @P1 STG.E desc[UR36][R6.64+0x2a4], R111 ;  /* 0x0002a46f06001986 */ /* 0x000fe2000c101924 */
[----:B------:R-:W-:-:S03]  /*7a20*/  ISETP.GT.AND P1, PT, R3, 0xb8, PT ;  /* 0x000000b80300780c */ /* 0x000fc60003f24270 */
[----:B------:R1:W-:Y:S01]  /*7a30*/  @P5 STG.E desc[UR36][R4.64+0x2c0], R11 ;  /* 0x0002c00b04005986 */ /* 0x0003e2000c101924 */
[----:B------:R-:W-:Y:S01]  /*7a40*/  ISETP.GT.AND P5, PT, R0, RZ, P1 ;  /* 0x000000ff0000720c */ /* 0x000fe20000fa4270 */
[-C--:B0-----:R-:W-:Y:S02]  /*7a50*/  FMUL R9, R114, R154.reuse ;  /* 0x0000009a72097220 */ /* 0x081fe40000400000 */
[----:B------:R-:W-:Y:S01]  /*7a60*/  @P4 STG.E desc[UR36][R4.64+0x2c4], R113 ;  /* 0x0002c47104004986 */ /* 0x000fe2000c101924 */
[C---:B------:R-:W-:Y:S02]  /*7a70*/  ISETP.GT.AND P4, PT, R0.reuse, RZ, P3 ;  /* 0x000000ff0000720c */ /* 0x040fe40001f84270 */
[C---:B------:R-:W-:Y:S01]  /*7a80*/  ISETP.GT.AND P1, PT, R0.reuse, 0x8, P1 ;  /* 0x000000080000780c */ /* 0x040fe20000f24270 */
[----:B------:R0:W-:Y:S01]  /*7a90*/  @P0 STG.E desc[UR36][R6.64+0x2c0], R9 ;  /* 0x0002c00906000986 */ /* 0x0001e2000c101924 */
[C---:B------:R-:W-:Y:S02]  /*7aa0*/  ISETP.GT.AND P0, PT, R3.reuse, 0xc0, PT ;  /* 0x000000c00300780c */ /* 0x040fe40003f04270 */
[----:B------:R-:W-:Y:S01]  /*7ab0*/  ISETP.GT.AND P3, PT, R0, 0x8, P3 ;  /* 0x000000080000780c */ /* 0x000fe20001f64270 */
[----:B-1----:R-:W-:Y:S01]  /*7ac0*/  FMUL R11, R116, R154 ;  /* 0x0000009a740b7220 */ /* 0x002fe20000400000 */
        /* <DEDUP_REMOVED lines=69> */
[----:B------:R-:W-:Y:S02]  /*7f20*/  ISETP.GT.AND P3, PT, R0, 0x8, P3 ;  /* 0x000000080000780c */ /* 0x000fe40001f64270 */
[C---:B------:R-:W-:Y:S01]  /*7f30*/  ISETP.GT.AND P0, PT, R3.reuse, 0xf0, PT ;  /* 0x000000f00300780c */ /* 0x040fe20003f04270 */
        /* <DEDUP_REMOVED lines=12> */
[-C--:B-1----:R-:W-:Y:S01]  /*8000*/  FMUL R11, R144, R154.reuse ;  /* 0x0000009a900b7220 */ /* 0x082fe20000400000 */
[----:B------:R-:W-:Y:S01]  /*8010*/  @P3 STG.E desc[UR36][R6.64+0x3a4], R143 ;  /* 0x0003a48f06003986 */ /* 0x000fe2000c101924 */
[----:B------:R-:W-:Y:S01]  /*8020*/  ISETP.GT.AND P3, PT, R3, 0xf8, PT ;  /* 0x000000f80300780c */ /* 0x000fe20003f64270 */
[----:B------:R-:W-:-:S02]  /*8030*/  FMUL R3, R146, R154 ;  /* 0x0000009a92037220 */ /* 0x000fc40000400000 */
[----:B------:R1:W-:Y:S01]  /*8040*/  @P5 STG.E desc[UR36][R4.64+0x3c0], R11 ;  /* 0x0003c00b04005986 */ /* 0x0003e2000c101924 */
[C---:B------:R-:W-:Y:S02]  /*8050*/  ISETP.GT.AND P5, PT, R0.reuse, RZ, P3 ;  /* 0x000000ff0000720c */ /* 0x040fe40001fa4270 */
[C---:B------:R-:W-:Y:S01]  /*8060*/  ISETP.GT.AND P3, PT, R0.reuse, 0x8, P3 ;  /* 0x000000080000780c */ /* 0x040fe20001f64270 */
[----:B------:R-:W-:Y:S01]  /*8070*/  @P4 STG.E desc[UR36][R4.64+0x3c4], R145 ;  /* 0x0003c49104004986 */ /* 0x000fe2000c101924 */
[----:B------:R-:W-:Y:S01]  /*8080*/  ISETP.GT.AND P4, PT, R0, RZ, P1 ;  /* 0x000000ff0000720c */ /* 0x000fe20000f84270 */
[-C--:B0-----:R-:W-:Y:S01]  /*8090*/  FMUL R9, R148, R154.reuse ;  /* 0x0000009a94097220 */ /* 0x081fe20000400000 */
[----:B------:R-:W-:Y:S01]  /*80a0*/  ISETP.GT.AND P1, PT, R0, 0x8, P1 ;  /* 0x000000080000780c */ /* 0x000fe20000f24270 */
[----:B------:R-:W-:Y:S04]  /*80b0*/  @P0 STG.E desc[UR36][R6.64+0x3c0], R3 ;  /* 0x0003c00306000986 */ /* 0x000fe8000c101924 */
[----:B------:R-:W-:Y:S01]  /*80c0*/  @P2 STG.E desc[UR36][R6.64+0x3c4], R147 ;  /* 0x0003c49306002986 */ /* 0x000fe2000c101924 */
[----:B-1----:R-:W-:-:S03]  /*80d0*/  FMUL R11, R150, R154 ;  /* 0x0000009a960b7220 */ /* 0x002fc60000400000 */
[----:B------:R-:W-:Y:S04]  /*80e0*/  @P5 STG.E desc[UR36][R4.64+0x3e0], R9 ;  /* 0x0003e00904005986 */ /* 0x000fe8000c101924 */
[----:B------:R0:W-:Y:S02]  /*80f0*/  @P4 STG.E desc[UR36][R4.64+0x3e4], R149 ;  /* 0x0003e49504004986 */ /* 0x0001e4000c101924 */
[----:B0-----:R-:W-:Y:S02]  /*8100*/  @P3 IMAD.MOV.U32 R4, RZ, RZ, R6 ;  /* 0x000000ffff043224 */ /* 0x001fe400078e0006 */
[----:B------:R-:W-:-:S05]  /*8110*/  @P3 IMAD.MOV.U32 R5, RZ, RZ, R7 ;  /* 0x000000ffff053224 */ /* 0x000fca00078e0007 */
[----:B------:R0:W-:Y:S04]  /*8120*/  @P3 STG.E desc[UR36][R4.64+0x3e0], R11 ;  /* 0x0003e00b04003986 */ /* 0x0001e8000c101924 */
[----:B------:R0:W-:Y:S02]  /*8130*/  @P1 STG.E desc[UR36][R6.64+0x3e4], R151 ;  /* 0x0003e49706001986 */ /* 0x0001e4000c101924 */
.L_x_282:
[----:B------:R-:W-:Y:S05]  /*8140*/  BSYNC B0 ;  /* 0x0000000000007941 */ /* 0x000fea0003800000 */
.L_x_28:
[----:B------:R-:W-:Y:S01]  /*8150*/  ULDC UR4, c[0x0][0xc] ;  /* 0x0000030000047ab9 */ /* 0x000fe20000000800 */
[----:B------:R-:W-:Y:S01]  /*8160*/  ULDC UR5, c[0x0][0x10] ;  /* 0x0000040000057ab9 */ /* 0x000fe20000000800 */
[----:B0-----:R-:W0:Y:S01]  /*8170*/  LDC R3, c[0x0][0x14] ;  /* 0x00000500ff037b82 */ /* 0x001e220000000800 */
[----:B------:R-:W-:Y:S01]  /*8180*/  UIMAD.WIDE.U32 UR4, UR4, UR5, URZ ;  /* 0x00000005040472a5 */ /* 0x000fe2000f8e003f */
[----:B------:R-:W-:Y:S01]  /*8190*/  PRMT R0, RZ, 0x7610, R0 ;  /* 0x00007610ff007816 */ /* 0x000fe20000000000 */
[----:B------:R-:W-:Y:S02]  /*81a0*/  IMAD.MOV.U32 R152, RZ, RZ, -0x1 ;  /* 0xffffffffff987424 */ /* 0x000fe400078e00ff */
[----:B------:R-:W-:Y:S02]  /*81b0*/  IMAD.MOV.U32 R23, RZ, RZ, -0x1 ;  /* 0xffffffffff177424 */ /* 0x000fe400078e00ff */
[----:B0-----:R-:W-:-:S04]  /*81c0*/  IMAD.WIDE.U32 R16, R3, UR4, R16 ;  /* 0x0000000403107c25 */ /* 0x001fc8000f8e0010 */
[----:B------:R-:W-:Y:S01]  /*81d0*/  IMAD R3, R3, UR5, RZ ;  /* 0x0000000503037c24 */ /* 0x000fe2000f8e02ff */
[----:B------:R-:W-:Y:S02]  /*81e0*/  ULDC.64 UR4, c[0x0][0x650] ;  /* 0x0001940000047ab9 */ /* 0x000fe40000000a00 */
[----:B------:R-:W-:Y:S01]  /*81f0*/  ISETP.GE.U32.AND P0, PT, R16, UR4, PT ;  /* 0x0000000410007c0c */ /* 0x000fe2000bf06070 */
[----:B------:R-:W-:-:S05]  /*8200*/  IMAD.IADD R17, R17, 0x1, R3 ;  /* 0x0000000111117824 */ /* 0x000fca00078e0203 */
[----:B------:R-:W-:-:S13]  /*8210*/  ISETP.GE.U32.AND.EX P0, PT, R17, UR5, PT, P0 ;  /* 0x0000000511007c0c */ /* 0x000fda000bf06100 */
[----:B------:R-:W-:Y:S05]  /*8220*/  @P0 BRA `(.L_x_283) ;  /* 0x0000000400640947 */ /* 0x000fea0003800000 */
[----:B------:R-:W0:Y:S01]  /*8230*/  S2R R12, SR_CTAID.X ;  /* 0x00000000000c7919 */ /* 0x000e220000002500 */
[----:B---3--:R-:W3:Y:S01]  /*8240*/  LDC.64 R10, c[0x0][0x628] ;  /* 0x00018a00ff0a7b82 */ /* 0x008ee20000000a00 */
[----:B------:R-:W-:Y:S01]  /*8250*/  ULDC UR4, c[0x0][0x150] ;  /* 0x0000540000047ab9 */ /* 0x000fe20000000800 */
[----:B-12-4-:R-:W-:Y:S01]  /*8260*/  IMAD.MOV.U32 R8, RZ, RZ, R16 ;  /* 0x000000ffff087224 */ /* 0x016fe200078e0010 */
[----:B------:R-:W1:Y:S01]  /*8270*/  S2R R24, SR_CTAID.Y ;  /* 0x0000000000187919 */ /* 0x000e620000002600 */
[----:B------:R-:W-:-:S04]  /*8280*/  IMAD.MOV.U32 R9, RZ, RZ, R17 ;  /* 0x000000ffff097224 */ /* 0x000fc800078e0011 */
[----:B------:R-:W2:Y:S08]  /*8290*/  LDC R21, c[0x0][0x144] ;  /* 0x00005100ff157b82 */ /* 0x000eb00000000800 */
[----:B------:R-:W4:Y:S08]  /*82a0*/  LDC R0, c[0x0][0x630] ;  /* 0x00018c00ff007b82 */ /* 0x000f300000000800 */
[----:B------:R-:W1:Y:S01]  /*82b0*/  LDC.64 R14, c[0x0][0x620] ;  /* 0x00018800ff0e7b82 */ /* 0x000e620000000a00 */
[----:B---3--:R-:W-:-:S04]  /*82c0*/  ISETP.NE.U32.AND P0, PT, R10, RZ, PT ;  /* 0x000000ff0a00720c */ /* 0x008fc80003f05070 */
[----:B------:R-:W-:Y:S02]  /*82d0*/  ISETP.NE.AND.EX P0, PT, R11, RZ, PT, P0 ;  /* 0x000000ff0b00720c */ /* 0x000fe40003f05300 */
[----:B0-----:R-:W-:-:S05]  /*82e0*/  I2FP.F32.U32 R3, R12 ;  /* 0x0000000c00037245 */ /* 0x001fca0000201000 */
[----:B------:R-:W-:-:S04]  /*82f0*/  FMUL R3, R3, UR4 ;  /* 0x0000000403037c20 */ /* 0x000fc80008400000 */
[----:B------:R0:W3:Y:S02]  /*8300*/  F2I.U32.TRUNC.NTZ R20, R3 ;  /* 0x0000000300147305 */ /* 0x0000e4000020f000 */
[----:B--2-4-:R-:W-:Y:S05]  /*8310*/  @!P0 BRA `(.L_x_284) ;  /* 0x0000000000288947 */ /* 0x014fea0003800000 */
[----:B0-----:R-:W0:Y:S02]  /*8320*/  LDC R3, c[0x0][0x634] ;  /* 0x00018d00ff037b82 */ /* 0x001e240000000800 */
        /* <DEDUP_REMOVED lines=9> */
.L_x_284:
[----:B------:R-:W2:Y:S01]  /*83c0*/  LDC.64 R30, c[0x0][0x640] ;  /* 0x00019000ff1e7b82 */ /* 0x000ea20000000a00 */
[-CC-:B------:R-:W-:Y:S01]  /*83d0*/  SHF.R.U64 R23, R8, R0.reuse, R9.reuse ;  /* 0x0000000008177219 */ /* 0x180fe20000001209 */
[----:B---3--:R-:W-:Y:S01]  /*83e0*/  IMAD.MOV R20, RZ, RZ, -R20 ;  /* 0x000000ffff147224 */ /* 0x008fe200078e0a14 */
[----:B------:R-:W-:Y:S01]  /*83f0*/  SHF.R.U32.HI R0, RZ, R0, R9 ;  /* 0x00000000ff007219 */ /* 0x000fe20000011609 */
[----:B------:R-:W-:Y:S01]  /*8400*/  ULDC UR4, c[0x0][0x154] ;  /* 0x0000550000047ab9 */ /* 0x000fe20000000800 */
[----:B0-----:R-:W-:Y:S01]  /*8410*/  IADD3 R3, P0, RZ, -R23, RZ ;  /* 0x80000017ff037210 */ /* 0x001fe20007f1e0ff */
[----:B------:R-:W-:Y:S02]  /*8420*/  IMAD R26, R21, R20, R12 ;  /* 0x00000014151a7224 */ /* 0x000fe400078e020c */
[----:B------:R-:W0:Y:S01]  /*8430*/  LDC R6, c[0x0][0x618] ;  /* 0x00018600ff067b82 */ /* 0x000e220000000800 */
[----:B------:R-:W-:Y:S02]  /*8440*/  IMAD.MOV.U32 R7, RZ, RZ, 0x1 ;  /* 0x00000001ff077424 */ /* 0x000fe400078e00ff */
[----:B------:R-:W-:-:S04]  /*8450*/  IMAD.X R5, RZ, RZ, ~R0, P0 ;  /* 0x000000ffff057224 */ /* 0x000fc800000e0e00 */
[-C--:B-1----:R-:W-:Y:S01]  /*8460*/  IMAD R0, R5, R14.reuse, RZ ;  /* 0x0000000e05007224 */ /* 0x082fe200078e02ff */
[----:B------:R-:W1:Y:S01]  /*8470*/  LDC R8, c[0x0][0x608] ;  /* 0x00018200ff087b82 */ /* 0x000e620000000800 */
[----:B------:R-:W-:-:S04]  /*8480*/  IMAD.WIDE.U32 R4, R3, R14, R16 ;  /* 0x0000000e03047225 */ /* 0x000fc800078e0010 */
[----:B------:R-:W-:Y:S01]  /*8490*/  IMAD R3, R3, R15, R0 ;  /* 0x0000000f03037224 */ /* 0x000fe200078e0200 */
[----:B------:R-:W-:Y:S02]  /*84a0*/  I2FP.F32.U32 R0, R24 ;  /* 0x0000001800007245 */ /* 0x000fe40000201000 */
[----:B------:R-:W3:Y:S01]  /*84b0*/  LDC R28, c[0x0][0x658] ;  /* 0x00019600ff1c7b82 */ /* 0x000ee20000000800 */
[----:B------:R-:W-:Y:S01]  /*84c0*/  IMAD.IADD R3, R5, 0x1, R3 ;  /* 0x0000000105037824 */ /* 0x000fe200078e0203 */
[----:B--2---:R-:W-:Y:S01]  /*84d0*/  ISETP.NE.U32.AND P0, PT, R30, RZ, PT ;  /* 0x000000ff1e00720c */ /* 0x004fe20003f05070 */
[----:B------:R-:W-:Y:S01]  /*84e0*/  FMUL R0, R0, UR4 ;  /* 0x0000000400007c20 */ /* 0x000fe20008400000 */
[----:B------:R-:W-:Y:S02]  /*84f0*/  IMAD.MOV.U32 R5, RZ, RZ, -0x1 ;  /* 0xffffffffff057424 */ /* 0x000fe400078e00ff */
[----:B------:R-:W-:Y:S01]  /*8500*/  ISETP.NE.AND.EX P0, PT, R31, RZ, PT, P0 ;  /* 0x000000ff1f00720c */ /* 0x000fe20003f05300 */
[----:B------:R2:W4:Y:S01]  /*8510*/  F2I.U32.TRUNC.NTZ R13, R0 ;  /* 0x00000000000d7305 */ /* 0x000522000020f000 */
[----:B------:R-:W2:Y:S01]  /*8520*/  LDC R15, c[0x0][0x148] ;  /* 0x00005200ff0f7b82 */ /* 0x000ea20000000800 */
[----:B0-----:R-:W-:-:S02]  /*8530*/  SHF.R.U64 R12, R4, R6, R3 ;  /* 0x00000006040c7219 */ /* 0x001fc40000001203 */
[----:B------:R-:W-:-:S05]  /*8540*/  SHF.R.U32.HI R3, RZ, R6, R3 ;  /* 0x00000006ff037219 */ /* 0x000fca0000011603 */
[----:B------:R-:W0:Y:S01]  /*8550*/  LDC R20, c[0x0][0x600] ;  /* 0x00018000ff147b82 */ /* 0x000e220000000800 */
[-CC-:B-1----:R-:W-:Y:S02]  /*8560*/  SHF.R.U64 R10, R12, R8.reuse, R3.reuse ;  /* 0x000000080c0a7219 */ /* 0x182fe40000001203 */
[----:B------:R-:W-:-:S05]  /*8570*/  SHF.R.U32.HI R3, RZ, R8, R3 ;  /* 0x00000008ff037219 */ /* 0x000fca0000011603 */
[----:B------:R-:W1:Y:S01]  /*8580*/  LDC R21, c[0x0][0x648] ;  /* 0x00019200ff157b82 */ /* 0x000e620000000800 */
[-C--:B---3--:R-:W-:Y:S02]  /*8590*/  SHF.L.U32 R4, R5, R28.reuse, RZ ;  /* 0x0000001c05047219 */ /* 0x088fe400000006ff */
[-CC-:B------:R-:W-:Y:S02]  /*85a0*/  SHF.R.U64 R14, R10, R28.reuse, R3.reuse ;  /* 0x0000001c0a0e7219 */ /* 0x180fe40000001203 */
[----:B------:R-:W-:Y:S02]  /*85b0*/  SHF.R.U32.HI R5, RZ, R28, R3 ;  /* 0x0000001cff057219 */ /* 0x000fe40000011603 */
[----:B------:R-:W-:Y:S01]  /*85c0*/  LOP3.LUT R153, RZ, R4, RZ, 0x33, !PT ;  /* 0x00000004ff997212 */ /* 0x000fe200078e33ff */
[----:B------:R-:W3:Y:S01]  /*85d0*/  LDC R25, c[0x0][0x638] ;  /* 0x00018e00ff197b82 */ /* 0x000ee20000000800 */
[----:B------:R-:W-:Y:S01]  /*85e0*/  SHF.L.U32 R28, R7, R28, RZ ;  /* 0x0000001c071c7219 */ /* 0x000fe200000006ff */
[----:B------:R-:W-:-:S06]  /*85f0*/  IMAD.MOV.U32 R4, RZ, RZ, R14 ;  /* 0x000000ffff047224 */ /* 0x000fcc00078e000e */
[----:B------:R-:W0:Y:S01]  /*8600*/  LDC R27, c[0x0][0x610] ;  /* 0x00018400ff1b7b82 */ /* 0x000e220000000800 */
[----:B----4-:R-:W-:Y:S05]  /*8610*/  @!P0 BRA `(.L_x_285) ;  /* 0x0000000000288947 */ /* 0x010fea0003800000 */
[----:B------:R-:W4:Y:S02]  /*8620*/  LDC R3, c[0x0][0x64c] ;  /* 0x00019300ff037b82 */ /* 0x000f240000000800 */
[----:B----4-:R-:W-:-:S05]  /*8630*/  IADD3 R3, P0, R14, R3, RZ ;  /* 0x000000030e037210 */ /* 0x010fca0007f1e0ff */
        /* <DEDUP_REMOVED lines=8> */
.L_x_285:
[----:B------:R-:W-:Y:S01]  /*86c0*/  ISETP.NE.AND P0, PT, R2, 0x1, PT ;  /* 0x000000010200780c */ /* 0x000fe20003f05270 */
[----:B------:R-:W-:Y:S01]  /*86d0*/  IMAD.MOV R13, RZ, RZ, -R13 ;  /* 0x000000ffff0d7224 */ /* 0x000fe200078e0a0d */
[----:B-12---:R-:W-:Y:S01]  /*86e0*/  SHF.R.U64 R0, R4, R21, R5 ;  /* 0x0000001504007219 */ /* 0x006fe20000001205 */
[----:B0-----:R-:W-:Y:S01]  /*86f0*/  VIADD R5, R20, 0xffffffff ;  /* 0xffffffff14057836 */ /* 0x001fe20000000000 */
[----:B------:R-:W-:-:S03]  /*8700*/  LOP3.LUT R153, R10, R153, RZ, 0xc0, !PT ;  /* 0x000000990a997212 */ /* 0x000fc600078ec0ff */
[----:B------:R-:W-:Y:S01]  /*8710*/  IMAD.MOV R3, RZ, RZ, -R0 ;  /* 0x000000ffff037224 */ /* 0x000fe200078e0a00 */
[----:B------:R-:W-:Y:S01]  /*8720*/  LOP3.LUT R5, R12, R5, RZ, 0xc0, !PT ;  /* 0x000000050c057212 */ /* 0x000fe200078ec0ff */
[----:B------:R-:W-:Y:S02]  /*8730*/  IMAD R153, R28, R0, R153 ;  /* 0x000000001c997224 */ /* 0x000fe400078e0299 */
[----:B---3--:R-:W-:Y:S02]  /*8740*/  IMAD R0, R3, R25, R14 ;  /* 0x0000001903007224 */ /* 0x008fe400078e020e */
[----:B------:R-:W-:Y:S02]  /*8750*/  @P0 IMAD R26, R15, R13, R24 ;  /* 0x0000000d0f1a0224 */ /* 0x000fe400078e0218 */
[----:B------:R-:W-:Y:S02]  /*8760*/  IMAD R4, R0, R20, R5 ;  /* 0x0000001400047224 */ /* 0x000fe400078e0205 */
[----:B------:R-:W-:-:S02]  /*8770*/  IMAD R153, R153, R27, R26 ;  /* 0x0000001b99997224 */ /* 0x000fc400078e021a */
[----:B------:R-:W-:-:S03]  /*8780*/  IMAD.MOV.U32 R3, RZ, RZ, 0x1 ;  /* 0x00000001ff037424 */ /* 0x000fc600078e00ff */
[----:B------:R-:W-:Y:S02]  /*8790*/  SEL R152, R4, R153, !P0 ;  /* 0x0000009904987207 */ /* 0x000fe40004000000 */
[----:B------:R-:W-:Y:S02]  /*87a0*/  PRMT R0, R3, 0x7610, R0 ;  /* 0x0000761003007816 */ /* 0x000fe40000000000 */
[----:B------:R-:W-:-:S07]  /*87b0*/  SEL R153, R153, R4, !P0 ;  /* 0x0000000499997207 */ /* 0x000fce0004000000 */
.L_x_283:
[----:B------:R-:W-:-:S13]  /*87c0*/  LOP3.LUT P0, RZ, R0, 0xff, RZ, 0xc0, !PT ;  /* 0x000000ff00ff7812 */ /* 0x000fda000780c0ff */
[----:B------:R-:W-:Y:S05]  /*87d0*/  @P0 BRA `(.L_x_286) ;  /* 0xffffff8400ec0947 */ /* 0x000fea000383ffff */
[----:B------:R-:W-:Y:S05]  /*87e0*/  EXIT ;  /* 0x000000000000794d */ /* 0x000fea0003800000 */
.L_x_3:
[----:B0-----:R-:W-:Y:S01]  /*87f0*/  ULDC.64 UR4, c[0x0][0x650] ;  /* 0x0001940000047ab9 */ /* 0x001fe20000000a00 */
        /* <DEDUP_REMOVED lines=25> */
.L_x_288:
[--C-:B------:R-:W-:Y:S01]  /*8990*/  SHF.R.U64 R12, R10, R14, R11.reuse ;  /* 0x0000000e0a0c7219 */ /* 0x100fe2000000120b */
[----:B------:R-:W0:Y:S01]  /*89a0*/  LDC R22, c[0x0][0x618] ;  /* 0x00018600ff167b82 */ /* 0x000e220000000800 */
[----:B------:R-:W-:Y:S01]  /*89b0*/  I2FP.F32.U32 R6, R4 ;  /* 0x0000000400067245 */ /* 0x000fe20000201000 */
[----:B------:R-:W-:Y:S01]  /*89c0*/  ULDC UR4, c[0x0][0x150] ;  /* 0x0000540000047ab9 */ /* 0x000fe20000000800 */
[----:B------:R-:W-:Y:S02]  /*89d0*/  SHF.R.U32.HI R5, RZ, R14, R11 ;  /* 0x0000000eff057219 */ /* 0x000fe4000001160b */
[----:B------:R-:W-:Y:S01]  /*89e0*/  IADD3 R9, P0, RZ, -R12, RZ ;  /* 0x8000000cff097210 */ /* 0x000fe20007f1e0ff */
[----:B------:R-:W-:Y:S01]  /*89f0*/  FMUL R11, R6, UR4 ;  /* 0x00000004060b7c20 */ /* 0x000fe20008400000 */
[----:B------:R-:W-:Y:S01]  /*8a00*/  ULDC UR4, c[0x0][0x154] ;  /* 0x0000550000047ab9 */ /* 0x000fe20000000800 */
[----:B------:R-:W1:Y:S02]  /*8a10*/  LDC.64 R24, c[0x0][0x640] ;  /* 0x00019000ff187b82 */ /* 0x000e640000000a00 */
[----:B------:R-:W-:-:S02]  /*8a20*/  IMAD.X R5, RZ, RZ, ~R5, P0 ;  /* 0x000000ffff057224 */ /* 0x000fc400000e0e05 */
[----:B------:R-:W2:Y:S01]  /*8a30*/  F2I.U32.TRUNC.NTZ R11, R11 ;  /* 0x0000000b000b7305 */ /* 0x000ea2000020f000 */
[----:B------:R-:W-:-:S03]  /*8a40*/  IMAD.WIDE.U32 R6, R9, R20, R16 ;  /* 0x0000001409067225 */ /* 0x000fc600078e0010 */
[----:B------:R-:W3:Y:S01]  /*8a50*/  LDC R13, c[0x0][0x144] ;  /* 0x00005100ff0d7b82 */ /* 0x000ee20000000800 */
[----:B------:R-:W-:-:S04]  /*8a60*/  IMAD R8, R5, R20, RZ ;  /* 0x0000001405087224 */ /* 0x000fc800078e02ff */
[----:B------:R-:W-:Y:S02]  /*8a70*/  IMAD R5, R9, R21, R8 ;  /* 0x0000001509057224 */ /* 0x000fe400078e0208 */
[----:B------:R-:W-:Y:S01]  /*8a80*/  IMAD.MOV.U32 R8, RZ, RZ, -0x1 ;  /* 0xffffffffff087424 */ /* 0x000fe200078e00ff */
[----:B------:R-:W4:Y:S01]  /*8a90*/  LDC R14, c[0x0][0x608] ;  /* 0x00018200ff0e7b82 */ /* 0x000f220000000800 */
[----:B------:R-:W-:Y:S01]  /*8aa0*/  IMAD.IADD R5, R7, 0x1, R5 ;  /* 0x0000000107057824 */ /* 0x000fe200078e0205 */
[----:B------:R-:W-:-:S04]  /*8ab0*/  I2FP.F32.U32 R7, R3 ;  /* 0x0000000300077245 */ /* 0x000fc80000201000 */
[-C--:B0-----:R-:W-:Y:S01]  /*8ac0*/  SHF.R.U64 R10, R6, R22.reuse, R5 ;  /* 0x00000016060a7219 */ /* 0x081fe20000001205 */
[----:B--2---:R-:W-:Y:S01]  /*8ad0*/  IMAD.MOV R6, RZ, RZ, -R11 ;  /* 0x000000ffff067224 */ /* 0x004fe200078e0a0b */
[----:B------:R-:W0:Y:S01]  /*8ae0*/  LDC R9, c[0x0][0x658] ;  /* 0x00019600ff097b82 */ /* 0x000e220000000800 */
[----:B-1----:R-:W-:Y:S01]  /*8af0*/  ISETP.NE.U32.AND P0, PT, R24, RZ, PT ;  /* 0x000000ff1800720c */ /* 0x002fe20003f05070 */
[----:B------:R-:W-:Y:S01]  /*8b00*/  FMUL R7, R7, UR4 ;  /* 0x0000000407077c20 */ /* 0x000fe20008400000 */
[----:B------:R-:W-:Y:S02]  /*8b10*/  SHF.R.U32.HI R5, RZ, R22, R5 ;  /* 0x00000016ff057219 */ /* 0x000fe40000011605 */
[----:B------:R-:W-:-:S03]  /*8b20*/  ISETP.NE.AND.EX P0, PT, R25, RZ, PT, P0 ;  /* 0x000000ff1900720c */ /* 0x000fc60003f05300 */
[----:B------:R-:W1:Y:S01]  /*8b30*/  LDC R20, c[0x0][0x148] ;  /* 0x00005200ff147b82 */ /* 0x000e620000000800 */
[----:B---3--:R-:W-:Y:S02]  /*8b40*/  IMAD R23, R13, R6, R4 ;  /* 0x000000060d177224 */ /* 0x008fe400078e0204 */
[----:B------:R-:W-:-:S05]  /*8b50*/  IMAD.MOV.U32 R6, RZ, RZ, 0x1 ;  /* 0x00000001ff067424 */ /* 0x000fca00078e00ff */
[----:B------:R-:W2:Y:S01]  /*8b60*/  LDC R21, c[0x0][0x600] ;  /* 0x00018000ff157b82 */ /* 0x000ea20000000800 */
[-CC-:B----4-:R-:W-:Y:S02]  /*8b70*/  SHF.R.U64 R13, R10, R14.reuse, R5.reuse ;  /* 0x0000000e0a0d7219 */ /* 0x190fe40000001205 */
[----:B------:R-:W-:Y:S02]  /*8b80*/  SHF.R.U32.HI R4, RZ, R14, R5 ;  /* 0x0000000eff047219 */ /* 0x000fe40000011605 */
[----:B------:R3:W4:Y:S03]  /*8b90*/  F2I.U32.TRUNC.NTZ R14, R7 ;  /* 0x00000007000e7305 */ /* 0x000726000020f000 */
[----:B------:R-:W1:Y:S01]  /*8ba0*/  LDC R26, c[0x0][0x648] ;  /* 0x00019200ff1a7b82 */ /* 0x000e620000000800 */
[-C--:B0-----:R-:W-:Y:S02]  /*8bb0*/  SHF.R.U64 R15, R13, R9.reuse, R4 ;  /* 0x000000090d0f7219 */ /* 0x081fe40000001204 */
[----:B------:R-:W-:-:S02]  /*8bc0*/  SHF.L.U32 R8, R8, R9, RZ ;  /* 0x0000000908087219 */ /* 0x000fc400000006ff */
[-C--:B------:R-:W-:Y:S01]  /*8bd0*/  SHF.R.U32.HI R5, RZ, R9.reuse, R4 ;  /* 0x00000009ff057219 */ /* 0x080fe20000011604 */
[----:B------:R-:W-:Y:S01]  /*8be0*/  IMAD.MOV.U32 R4, RZ, RZ, R15 ;  /* 0x000000ffff047224 */ /* 0x000fe200078e000f */
[----:B------:R-:W-:Y:S01]  /*8bf0*/  SHF.L.U32 R22, R6, R9, RZ ;  /* 0x0000000906167219 */ /* 0x000fe200000006ff */
[----:B------:R-:W0:Y:S01]  /*8c00*/  LDC R27, c[0x0][0x638] ;  /* 0x00018e00ff1b7b82 */ /* 0x000e220000000800 */
[----:B------:R-:W-:-:S07]  /*8c10*/  LOP3.LUT R28, RZ, R8, RZ, 0x33, !PT ;  /* 0x00000008ff1c7212 */ /* 0x000fce00078e33ff */
        /* <DEDUP_REMOVED lines=12> */
.L_x_289:
[----:B------:R-:W-:Y:S01]  /*8ce0*/  ISETP.NE.AND P0, PT, R2, 0x1, PT ;  /* 0x000000010200780c */ /* 0x000fe20003f05270 */
[----:B--2---:R-:W-:Y:S01]  /*8cf0*/  VIADD R7, R21, 0xffffffff ;  /* 0xffffffff15077836 */ /* 0x004fe20000000000 */
[----:B-1----:R-:W-:Y:S01]  /*8d00*/  SHF.R.U64 R5, R4, R26, R5 ;  /* 0x0000001a04057219 */ /* 0x002fe20000001205 */
[----:B------:R-:W-:Y:S01]  /*8d10*/  IMAD.MOV R14, RZ, RZ, -R14 ;  /* 0x000000ffff0e7224 */ /* 0x000fe200078e0a0e */
[----:B------:R-:W-:Y:S01]  /*8d20*/  LOP3.LUT R4, R13, R28, RZ, 0xc0, !PT ;  /* 0x0000001c0d047212 */ /* 0x000fe200078ec0ff */
[----:B------:R-:W-:Y:S01]  /*8d30*/  IMAD.MOV.U32 R8, RZ, RZ, R12 ;  /* 0x000000ffff087224 */ /* 0x000fe200078e000c */
[----:B------:R-:W-:Y:S01]  /*8d40*/  LOP3.LUT R10, R10, R7, RZ, 0xc0, !PT ;  /* 0x000000070a0a7212 */ /* 0x000fe200078ec0ff */
[----:B------:R-:W-:Y:S02]  /*8d50*/  IMAD.MOV R6, RZ, RZ, -R5 ;  /* 0x000000ffff067224 */ /* 0x000fe400078e0a05 */
[----:B------:R-:W-:-:S04]  /*8d60*/  IMAD R4, R22, R5, R4 ;  /* 0x0000000516047224 */ /* 0x000fc800078e0204 */
[----:B------:R-:W-:Y:S02]  /*8d70*/  @P0 IMAD R23, R20, R14, R3 ;  /* 0x0000000e14170224 */ /* 0x000fe400078e0203 */
[----:B0-----:R-:W-:Y:S02]  /*8d80*/  IMAD R3, R6, R27, R15 ;  /* 0x0000001b06037224 */ /* 0x001fe400078e020f */
[----:B------:R-:W-:Y:S02]  /*8d90*/  IMAD R7, R4, R29, R23 ;  /* 0x0000001d04077224 */ /* 0x000fe400078e0217 */
[----:B------:R-:W-:Y:S02]  /*8da0*/  IMAD R4, R3, R21, R10 ;  /* 0x0000001503047224 */ /* 0x000fe400078e020a */
[----:B------:R-:W-:-:S03]  /*8db0*/  IMAD.MOV.U32 R6, RZ, RZ, 0x1 ;  /* 0x00000001ff067424 */ /* 0x000fc600078e00ff */
[----:B------:R-:W-:Y:S02]  /*8dc0*/  SEL R9, R4, R7, !P0 ;  /* 0x0000000704097207 */ /* 0x000fe40004000000 */
[----:B------:R-:W-:-:S07]  /*8dd0*/  SEL R7, R7, R4, !P0 ;  /* 0x0000000407077207 */ /* 0x000fce0004000000 */
.L_x_287:
[----:B------:R-:W-:-:S08]  /*8de0*/  NOP ;  /* 0x0000000000007918 */ /* 0x000fd00000000000 */
[----:B------:R-:W0:-:S00]  /*8df0*/  USETMAXREG.DEALLOC.CTAPOOL 0x28 ;  /* 0x00000028000079c8 */ /* 0x000e0000080e0500 */
[----:B0-----:R-:W-:-:S13]  /*8e00*/  ISETP.NE.AND P0, PT, R0, RZ, PT ;  /* 0x000000ff0000720c */ /* 0x001fda0003f05270 */
[----:B------:R-:W-:Y:S05]  /*8e10*/  @P0 EXIT ;  /* 0x000000000000094d */ /* 0x000fea0003800000 */
[----:B------:R-:W-:Y:S01]  /*8e20*/  LOP3.LUT P0, RZ, R6, 0xff, RZ, 0xc0, !PT ;  /* 0x000000ff06ff7812 */ /* 0x000fe2000780c0ff */
[----:B------:R-:W-:Y:S02]  /*8e30*/  IMAD.MOV.U32 R0, RZ, RZ, 0x1 ;  /* 0x00000001ff007424 */ /* 0x000fe400078e00ff */
[----:B------:R-:W-:-:S10]  /*8e40*/  IMAD.MOV.U32 R12, RZ, RZ, RZ ;  /* 0x000000ffff0c7224 */ /* 0x000fd400078e00ff */
[----:B------:R-:W-:Y:S05]  /*8e50*/  @!P0 BRA `(.L_x_290) ;  /* 0x0000000c00388947 */ /* 0x000fea0003800000 */
[----:B------:R-:W0:Y:S01]  /*8e60*/  LDC R0, c[0x0][0x28c] ;  /* 0x0000a300ff007b82 */ /* 0x000e220000000800 */
[----:B------:R-:W-:Y:S01]  /*8e70*/  ULDC UR5, c[0x0][0x600] ;  /* 0x0001800000057ab9 */ /* 0x000fe20000000800 */
[----:B------:R-:W-:Y:S01]  /*8e80*/  ULDC UR4, c[0x0][0xc] ;  /* 0x0000030000047ab9 */ /* 0x000fe20000000800 */
[----:B------:R-:W-:Y:S01]  /*8e90*/  UIADD3 UR16, UR5, -0x1, URZ ;  /* 0xffffffff05107890 */ /* 0x000fe2000fffe03f */
[C---:B------:R-:W-:Y:S01]  /*8ea0*/  LOP3.LUT P2, RZ, R18.reuse, 0x7f, RZ, 0xc0, !PT ;  /* 0x0000007f12ff7812 */ /* 0x040fe2000784c0ff */
[----:B------:R-:W-:Y:S01]  /*8eb0*/  ULDC UR6, c[0x0][0x658] ;  /* 0x0001960000067ab9 */ /* 0x000fe20000000800 */
[----:B------:R-:W-:Y:S01]  /*8ec0*/  ULDC UR5, c[0x0][0x10] ;  /* 0x0000040000057ab9 */ /* 0x000fe20000000800 */
[----:B------:R-:W-:Y:S01]  /*8ed0*/  UMOV UR7, 0xffffffff ;  /* 0xffffffff00077882 */ /* 0x000fe20000000000 */
[----:B------:R-:W-:Y:S01]  /*8ee0*/  UMOV UR8, 0x1 ;  /* 0x0000000100087882 */ /* 0x000fe20000000000 */
[----:B------:R-:W-:Y:S01]  /*8ef0*/  UIMAD.WIDE.U32 UR4, UR4, UR5, URZ ;  /* 0x00000005040472a5 */ /* 0x000fe2000f8e003f */
[----:B------:R-:W-:Y:S01]  /*8f00*/  LOP3.LUT P0, RZ, R18, 0x1f, RZ, 0xc0, !PT ;  /* 0x0000001f12ff7812 */ /* 0x000fe2000780c0ff */
[----:B------:R-:W-:Y:S01]  /*8f10*/  USHF.L.U32 UR7, UR7, UR6, URZ ;  /* 0x0000000607077299 */ /* 0x000fe2000800063f */
[----:B------:R-:W-:Y:S01]  /*8f20*/  BSSY B0, `(.L_x_290) ;  /* 0x00000c1000007945 */ /* 0x000fe20003800000 */
[----:B------:R-:W-:Y:S01]  /*8f30*/  USHF.L.U32 UR18, UR8, UR6, URZ ;  /* 0x0000000608127299 */ /* 0x000fe2000800063f */
[----:B------:R-:W-:Y:S01]  /*8f40*/  IMAD.MOV.U32 R13, RZ, RZ, 0x1 ;  /* 0x00000001ff0d7424 */ /* 0x000fe200078e00ff */
[----:B------:R-:W-:Y:S01]  /*8f50*/  LOP3.LUT R11, R19, 0x2, RZ, 0xfc, !PT ;  /* 0x00000002130b7812 */ /* 0x000fe200078efcff */
[----:B------:R-:W-:Y:S01]  /*8f60*/  ULDC UR6, c[0x0][0x14] ;  /* 0x0000050000067ab9 */ /* 0x000fe20000000800 */
[----:B------:R-:W-:Y:S01]  /*8f70*/  PLOP3.LUT P0, PT, P0, P2, PT, 0x8a, 0x0 ;  /* 0x000000000000781c */ /* 0x000fe20000705172 */
[----:B------:R-:W-:Y:S01]  /*8f80*/  UIMAD.WIDE.U32 UR20, UR4, UR6, URZ ;  /* 0x00000006041472a5 */ /* 0x000fe2000f8e003f */
[----:B------:R-:W-:Y:S01]  /*8f90*/  IMAD.MOV.U32 R12, RZ, RZ, RZ ;  /* 0x000000ffff0c7224 */ /* 0x000fe200078e00ff */
[----:B------:R-:W-:-:S02]  /*8fa0*/  UIMAD UR13, UR5, UR6, URZ ;  /* 0x00000006050d72a4 */ /* 0x000fc4000f8e023f */
[----:B------:R-:W-:Y:S01]  /*8fb0*/  ULOP3.LUT UR17, URZ, UR7, URZ, 0x33, !UPT ;  /* 0x000000073f117292 */ /* 0x000fe2000f8e333f */
[----:B0-----:R-:W-:Y:S01]  /*8fc0*/  VIADD R0, R0, 0x1f ;  /* 0x0000001f00007836 */ /* 0x001fe20000000000 */
[----:B------:R-:W-:Y:S01]  /*8fd0*/  UIADD3 UR13, UR21, UR13, URZ ;  /* 0x0000000d150d7290 */ /* 0x000fe2000fffe03f */
[----:B------:R-:W-:-:S03]  /*8fe0*/  ULDC.64 UR22, c[0x0][0x198] ;  /* 0x0000660000167ab9 */ /* 0x000fc60000000a00 */
[----:B------:R-:W-:-:S04]  /*8ff0*/  SHF.R.S32.HI R3, RZ, 0x1f, R0 ;  /* 0x0000001fff037819 */ /* 0x000fc80000011400 */
[----:B------:R-:W-:Y:S01]  /*9000*/  LEA.HI R3, R3, R0, RZ, 0x5 ;  /* 0x0000000003037211 */ /* 0x000fe200078f28ff */
[----:B------:R-:W-:-:S03]  /*9010*/  IMAD.MOV.U32 R0, RZ, RZ, 0x1 ;  /* 0x00000001ff007424 */ /* 0x000fc600078e00ff */
[----:B------:R-:W-:-:S05]  /*9020*/  SHF.R.S32.HI R3, RZ, 0x5, R3 ;  /* 0x00000005ff037819 */ /* 0x000fca0000011403 */
[----:B------:R-:W-:-:S07]  /*9030*/  VIADD R10, R3, 0x1 ;  /* 0x00000001030a7836 */ /* 0x000fce0000000000 */
.L_x_302:
[----:B------:R-:W-:-:S03]  /*9040*/  UMOV UR4, 0xffffffff ;  /* 0xffffffff00047882 */ /* 0x000fc60000000000 */
[----:B------:R-:W-:Y:S05]  /*9050*/  BRA.DIV UR4, `(.L_x_291) ;  /* 0x0000001204107947 */ /* 0x000fea000b800000 */
[----:B------:R-:W-:-:S13]  /*9060*/  ELECT P6, URZ, PT ;  /* 0x00000000003f782f */ /* 0x000fda00038c0000 */
.L_x_316:
[----:B------:R-:W0:Y:S01]  /*9070*/  LDC R4, c[0x0][0x28c] ;  /* 0x0000a300ff047b82 */ /* 0x000e220000000800 */
[----:B------:R-:W-:Y:S01]  /*9080*/  BSSY B1, `(.L_x_292) ;  /* 0x0000037000017945 */ /* 0x000fe20003800000 */
[----:B0-----:R-:W-:-:S13]  /*9090*/  ISETP.LT.OR P6, PT, R4, 0x1, !P6 ;  /* 0x000000010400780c */ /* 0x001fda00077c1670 */
[----:B------:R-:W-:Y:S05]  /*90a0*/  @P6 BRA `(.L_x_293) ;  /* 0x0000000000d06947 */ /* 0x000fea0003800000 */
[----:B------:R-:W-:Y:S02]  /*90b0*/  IMAD.SHL.U32 R15, R9, 0x100, RZ ;  /* 0x00000100090f7824 */ /* 0x000fe400078e00ff */
[----:B------:R-:W-:Y:S02]  /*90c0*/  IMAD.SHL.U32 R18, R7, 0x80, RZ ;  /* 0x0000008007127824 */ /* 0x000fe400078e00ff */
[----:B------:R-:W-:Y:S02]  /*90d0*/  IMAD.MOV.U32 R20, RZ, RZ, RZ ;  /* 0x000000ffff147224 */ /* 0x000fe400078e00ff */
[----:B------:R-:W-:Y:S02]  /*90e0*/  IMAD.MOV.U32 R4, RZ, RZ, R10 ;  /* 0x000000ffff047224 */ /* 0x000fe400078e000a */
[----:B------:R-:W-:Y:S02]  /*90f0*/  IMAD.MOV.U32 R5, RZ, RZ, R0 ;  /* 0x000000ffff057224 */ /* 0x000fe400078e0000 */
[----:B------:R-:W-:-:S07]  /*9100*/  IMAD.MOV.U32 R6, RZ, RZ, R12 ;  /* 0x000000ffff067224 */ /* 0x000fce00078e000c */
.L_x_297:
[----:B------:R-:W0:Y:S01]  /*9110*/  S2R R14, SR_CgaCtaId ;  /* 0x00000000000e7919 */ /* 0x000e220000008800 */
[----:B------:R-:W-:Y:S01]  /*9120*/  MOV R7, 0x400 ;  /* 0x0000040000077802 */ /* 0x000fe20000000f00 */
[----:B------:R-:W1:Y:S03]  /*9130*/  @!P2 LDC R9, c[0x0][0x500] ;  /* 0x00014000ff09ab82 */ /* 0x000e660000000800 */
[----:B0-----:R-:W-:Y:S02]  /*9140*/  LEA R21, R14, R7, 0x18 ;  /* 0x000000070e157211 */ /* 0x001fe400078ec0ff */
[----:B------:R-:W-:-:S03]  /*9150*/  SHF.L.U32 R7, R5, 0x1f, RZ ;  /* 0x0000001f05077819 */ /* 0x000fc600000006ff */
[----:B------:R-:W-:-:S04]  /*9160*/  IMAD R14, R6, 0x8, R21 ;  /* 0x00000008060e7824 */ /* 0x000fc800078e0215 */
[----:B------:R-:W0:Y:S02]  /*9170*/  SYNCS.PHASECHK.TRANS64.TRYWAIT P1, [R14+URZ+0x38], R7 ;  /* 0x000038070e0075a7 */ /* 0x000e24000802017f */
[----:B01----:R-:W-:Y:S05]  /*9180*/  @!P1 BRA `(.L_x_294) ;  /* 0x0000000c00e49947 */ /* 0x003fea0003800000 */
.L_x_317:
[----:B0-----:R-:W-:Y:S01]  /*9190*/  PRMT R7, R11, 0x9910, RZ ;  /* 0x000099100b077816 */ /* 0x001fe200000000ff */
[----:B------:R0:W-:Y:S03]  /*91a0*/  @!P2 SYNCS.ARRIVE.TRANS64 RZ, [R14+URZ], R9 ;  /* 0x000000090effa9a7 */ /* 0x0001e6000800003f */
[----:B------:R-:W-:-:S13]  /*91b0*/  ISETP.NE.AND P1, PT, R7, 0x2, PT ;  /* 0x000000020700780c */ /* 0x000fda0003f25270 */
[----:B0-----:R-:W-:Y:S05]  /*91c0*/  @P1 BRA `(.L_x_295) ;  /* 0x0000000000041947 */ /* 0x001fea0003800000 */
[----:B------:R-:W-:Y:S01]  /*91d0*/  BPT.TRAP 0x1 ;  /* 0x000000040000795c */ /* 0x000fe20000300000 */
.L_x_295:
[----:B------:R-:W-:Y:S05]  /*91e0*/  @P0 BRA `(.L_x_296) ;  /* 0x0000000000040947 */ /* 0x000fea0003800000 */
[----:B------:R-:W-:Y:S01]  /*91f0*/  BPT.TRAP 0x1 ;  /* 0x000000040000795c */ /* 0x000fe20000300000 */
.L_x_296:
[--C-:B------:R-:W-:Y:S01]  /*9200*/  IMAD R7, R6, 0x4000, R21.reuse ;  /* 0x0000400006077824 */ /* 0x100fe200078e0215 */
[----:B------:R-:W-:Y:S01]  /*9210*/  R2UR UR9, R14 ;  /* 0x000000000e0972ca */ /* 0x000fe200000e0000 */
[----:B------:R-:W-:Y:S01]  /*9220*/  IMAD R21, R6, 0x8000, R21 ;  /* 0x0000800006157824 */ /* 0x000fe200078e0215 */
[----:B------:R-:W-:Y:S01]  /*9230*/  UIADD3 UR4, UP0, UR22, 0xf0, URZ ;  /* 0x000000f016047890 */ /* 0x000fe2000ff1e03f */
[----:B------:R-:W-:Y:S01]  /*9240*/  VIADD R4, R4, 0xffffffff ;  /* 0xffffffff04047836 */ /* 0x000fe20000000000 */
[----:B------:R-:W-:Y:S01]  /*9250*/  R2UR UR5, R7 ;  /* 0x00000000070572ca */ /* 0x000fe200000e0000 */
[----:B------:R-:W-:Y:S01]  /*9260*/  UIADD3 UR24, UP1, UR22, 0x1f0, URZ ;  /* 0x000001f016187890 */ /* 0x000fe2000ff3e03f */
[----:B------:R-:W-:Y:S01]  /*9270*/  R2UR UR8, R21 ;  /* 0x00000000150872ca */ /* 0x000fe200000e0000 */
[----:B------:R-:W-:Y:S01]  /*9280*/  VIADD R6, R6, 0x1 ;  /* 0x0000000106067836 */ /* 0x000fe20000000000 */
[----:B------:R-:W-:Y:S01]  /*9290*/  R2UR UR11, R18 ;  /* 0x00000000120b72ca */ /* 0x000fe200000e0000 */
[----:B------:R-:W-:Y:S01]  /*92a0*/  UIADD3.X UR25, URZ, UR23, URZ, UP1, !UPT ;  /* 0x000000173f197290 */ /* 0x000fe20008ffe43f */
[----:B------:R-:W-:Y:S01]  /*92b0*/  R2UR UR10, R20 ;  /* 0x00000000140a72ca */ /* 0x000fe200000e0000 */
[----:B------:R-:W-:Y:S01]  /*92c0*/  UMOV UR6, 0x0 ;  /* 0x0000000000067882 */ /* 0x000fe20000000000 */
[----:B------:R-:W-:Y:S01]  /*92d0*/  R2UR UR12, R8 ;  /* 0x00000000080c72ca */ /* 0x000fe200000e0000 */
[----:B------:R-:W-:Y:S01]  /*92e0*/  UMOV UR7, 0x10000000 ;  /* 0x1000000000077882 */ /* 0x000fe20000000000 */
[----:B------:R-:W-:Y:S01]  /*92f0*/  R2UR UR19, R15 ;  /* 0x000000000f1372ca */ /* 0x000fe200000e0000 */
[----:B------:R-:W-:Y:S01]  /*9300*/  VIADD R20, R20, 0x20 ;  /* 0x0000002014147836 */ /* 0x000fe20000000000 */
[----:B------:R-:W-:Y:S01]  /*9310*/  ISETP.GT.AND P3, PT, R4, 0x1, PT ;  /* 0x000000010400780c */ /* 0x000fe20003f64270 */
[----:B------:R-:W-:Y:S01]  /*9320*/  UIADD3 UR14, UR5, 0x180, URZ ;  /* 0x00000180050e7890 */ /* 0x000fe2000fffe03f */
[----:B------:R-:W-:Y:S01]  /*9330*/  ISETP.NE.AND P1, PT, R6, 0x7, PT ;  /* 0x000000070600780c */ /* 0x000fe20003f25270 */
[----:B------:R-:W-:-:S02]  /*9340*/  UIADD3.X UR5, URZ, UR23, URZ, UP0, !UPT ;  /* 0x000000173f057290 */ /* 0x000fc400087fe43f */
[----:B------:R-:W-:Y:S01]  /*9350*/  UIADD3 UR15, UR8, 0x1c180, URZ ;  /* 0x0001c180080f7890 */ /* 0x000fe2000fffe03f */
[----:B------:R-:W-:Y:S02]  /*9360*/  SEL R14, RZ, 0x1, P1 ;  /* 0x00000001ff0e7807 */ /* 0x000fe40000800000 */
[----:B------:R-:W-:Y:S01]  /*9370*/  UMOV UR8, UR14 ;  /* 0x0000000e00087c82 */ /* 0x000fe20008000000 */
[----:B------:R-:W-:Y:S02]  /*9380*/  SEL R6, R6, RZ, P1 ;  /* 0x000000ff06067207 */ /* 0x000fe40000800000 */
[----:B------:R-:W-:Y:S01]  /*9390*/  LOP3.LUT R5, R5, R14, RZ, 0x3c, !PT ;  /* 0x0000000e05057212 */ /* 0x000fe200078e3cff */
[----:B------:R0:W-:Y:S02]  /*93a0*/  UTMALDG.3D [UR8], [UR4], desc[UR6] ;  /* 0x00000608040075b4 */ /* 0x0001e40008011000 */
[----:B0-----:R-:W-:Y:S01]  /*93b0*/  UMOV UR8, UR15 ;  /* 0x0000000f00087c82 */ /* 0x001fe20008000000 */
[----:B------:R-:W-:-:S02]  /*93c0*/  UMOV UR11, UR19 ;  /* 0x00000013000b7c82 */ /* 0x000fc40008000000 */
[----:B------:R0:W-:Y:S02]  /*93d0*/  UTMALDG.3D [UR8], [UR24], desc[UR6] ;  /* 0x00000608180075b4 */ /* 0x0001e40008011000 */
[----:B0-----:R-:W-:Y:S05]  /*93e0*/  @P3 BRA `(.L_x_297) ;  /* 0xfffffffc00483947 */ /* 0x001fea000383ffff */
.L_x_293:
[----:B------:R-:W-:Y:S05]  /*93f0*/  BSYNC B1 ;  /* 0x0000000000017941 */ /* 0x000fea0003800000 */
.L_x_292:
[----:B------:R-:W-:Y:S01]  /*9400*/  LOP3.LUT P4, RZ, R13, 0xff, RZ, 0xc0, !PT ;  /* 0x000000ff0dff7812 */ /* 0x000fe2000788c0ff */
[C---:B------:R-:W-:Y:S01]  /*9410*/  IMAD.IADD R12, R3.reuse, 0x1, R12 ;  /* 0x00000001030c7824 */ /* 0x040fe200078e020c */
[----:B------:R-:W-:Y:S01]  /*9420*/  ULDC.64 UR4, c[0x0][0x650] ;  /* 0x0001940000047ab9 */ /* 0x000fe20000000a00 */
[C---:B------:R-:W-:Y:S01]  /*9430*/  ISETP.GE.U32.AND P3, PT, R3.reuse, 0x7, PT ;  /* 0x000000070300780c */ /* 0x040fe20003f66070 */
[----:B------:R-:W-:Y:S01]  /*9440*/  BSSY B1, `(.L_x_298) ;  /* 0x000006c000017945 */ /* 0x000fe20003800000 */
[C---:B------:R-:W-:Y:S01]  /*9450*/  IMAD.WIDE.U32 R4, R12.reuse, 0x24924925, RZ ;  /* 0x249249250c047825 */ /* 0x040fe200078e00ff */
[C---:B------:R-:W-:Y:S02]  /*9460*/  ISETP.GT.U32.AND P1, PT, R12.reuse, 0x6, PT ;  /* 0x000000060c00780c */ /* 0x040fe40003f24070 */
[----:B------:R-:W-:Y:S01]  /*9470*/  PRMT R13, RZ, 0x7610, R13 ;  /* 0x00007610ff0d7816 */ /* 0x000fe2000000000d */
[----:B------:R-:W-:Y:S01]  /*9480*/  IMAD.IADD R4, R12, 0x1, -R5 ;  /* 0x000000010c047824 */ /* 0x000fe200078e0a05 */
[----:B------:R-:W-:Y:S01]  /*9490*/  ISETP.LT.U32.AND P1, PT, R3, 0x7, P1 ;  /* 0x000000070300780c */ /* 0x000fe20000f21070 */
[----:B------:R-:W-:-:S02]  /*94a0*/  IMAD.MOV.U32 R9, RZ, RZ, -0x1 ;  /* 0xffffffffff097424 */ /* 0x000fc400078e00ff */
[----:B------:R-:W0:Y:S01]  /*94b0*/  @P4 S2R R7, SR_CgaCtaId ;  /* 0x0000000000074919 */ /* 0x000e220000008800 */
[----:B------:R-:W-:Y:S01]  /*94c0*/  @P4 MOV R6, 0x400 ;  /* 0x0000040000064802 */ /* 0x000fe20000000f00 */
[----:B------:R-:W-:Y:S01]  /*94d0*/  IMAD.MOV.U32 R8, RZ, RZ, -0x1 ;  /* 0xffffffffff087424 */ /* 0x000fe200078e00ff */
[----:B------:R-:W-:-:S04]  /*94e0*/  LEA.HI R4, R4, R5, RZ, 0x1f ;  /* 0x0000000504047211 */ /* 0x000fc800078ff8ff */
[--C-:B------:R-:W-:Y:S02]  /*94f0*/  SHF.R.U32.HI R5, RZ, 0x2, R4.reuse ;  /* 0x00000002ff057819 */ /* 0x100fe40000011604 */
[----:B------:R-:W-:-:S03]  /*9500*/  PRMT R4, RZ, 0x7610, R4 ;  /* 0x00007610ff047816 */ /* 0x000fc60000000004 */
[----:B------:R-:W-:Y:S01]  /*9510*/  IMAD R12, R5, -0x7, R12 ;  /* 0xfffffff9050c7824 */ /* 0x000fe200078e020c */
[----:B0-----:R-:W-:Y:S02]  /*9520*/  @P4 LEA R6, R7, R6, 0x18 ;  /* 0x0000000607064211 */ /* 0x001fe400078ec0ff */
[----:B------:R-:W-:Y:S02]  /*9530*/  SEL R7, RZ, 0x1, !P1 ;  /* 0x00000001ff077807 */ /* 0x000fe40004800000 */
[----:B------:R-:W-:Y:S01]  /*9540*/  IADD3 R16, P1, R16, UR20, RZ ;  /* 0x0000001410107c10 */ /* 0x000fe2000ff3e0ff */
[----:B------:R0:W-:Y:S01]  /*9550*/  @P4 SYNCS.ARRIVE.TRANS64.A1T0 RZ, [R6+URZ+0x88], RZ ;  /* 0x000088ff06ff49a7 */ /* 0x0001e2000810003f */
[----:B------:R-:W-:Y:S01]  /*9560*/  LOP3.LUT R0, R0, R7, RZ, 0x3c, !PT ;  /* 0x0000000700007212 */ /* 0x000fe200078e3cff */
[----:B------:R-:W-:Y:S01]  /*9570*/  IMAD.MOV.U32 R7, RZ, RZ, -0x1 ;  /* 0xffffffffff077424 */ /* 0x000fe200078e00ff */
[----:B------:R-:W-:Y:S02]  /*9580*/  IADD3.X R17, R17, UR13, RZ, P1, !PT ;  /* 0x0000000d11117c10 */ /* 0x000fe40008ffe4ff */
[----:B------:R-:W-:-:S02]  /*9590*/  ISETP.GE.U32.AND P1, PT, R16, UR4, PT ;  /* 0x0000000410007c0c */ /* 0x000fc4000bf26070 */
[----:B------:R-:W-:Y:S02]  /*95a0*/  @P3 LOP3.LUT R0, R0, 0x1, R5, 0x78, !PT ;  /* 0x0000000100003812 */ /* 0x000fe400078e7805 */
[----:B------:R-:W-:-:S13]  /*95b0*/  ISETP.GE.U32.AND.EX P1, PT, R17, UR5, PT, P1 ;  /* 0x0000000511007c0c */ /* 0x000fda000bf26110 */
[----:B0-----:R-:W-:Y:S05]  /*95c0*/  @P1 BRA `(.L_x_299) ;  /* 0x00000004004c1947 */ /* 0x001fea0003800000 */
[----:B------:R-:W-:Y:S01]  /*95d0*/  ULDC.64 UR4, c[0x0][0x628] ;  /* 0x00018a0000047ab9 */ /* 0x000fe20000000a00 */
[----:B------:R-:W0:Y:S01]  /*95e0*/  S2R R15, SR_CTAID.X ;  /* 0x00000000000f7919 */ /* 0x000e220000002500 */
[----:B------:R-:W-:Y:S01]  /*95f0*/  ISETP.NE.U32.AND P1, PT, RZ, UR4, PT ;  /* 0x00000004ff007c0c */ /* 0x000fe2000bf25070 */
[----:B------:R-:W-:Y:S01]  /*9600*/  ULDC UR7, c[0x0][0x630] ;  /* 0x00018c0000077ab9 */ /* 0x000fe20000000800 */
[----:B------:R-:W-:Y:S01]  /*9610*/  IMAD.MOV.U32 R4, RZ, RZ, R16 ;  /* 0x000000ffff047224 */ /* 0x000fe200078e0010 */
[----:B------:R-:W1:Y:S01]  /*9620*/  S2R R14, SR_CTAID.Y ;  /* 0x00000000000e7919 */ /* 0x000e620000002600 */
[----:B------:R-:W-:Y:S01]  /*9630*/  ISETP.NE.AND.EX P1, PT, RZ, UR5, PT, P1 ;  /* 0x00000005ff007c0c */ /* 0x000fe2000bf25310 */
[----:B------:R-:W-:-:S12]  /*9640*/  IMAD.MOV.U32 R5, RZ, RZ, R17 ;  /* 0x000000ffff057224 */ /* 0x000fd800078e0011 */
[----:B------:R-:W-:Y:S05]  /*9650*/  @!P1 BRA `(.L_x_300) ;  /* 0x0000000000289947 */ /* 0x000fea0003800000 */
[----:B------:R-:W-:Y:S02]  /*9660*/  ULDC UR6, c[0x0][0x634] ;  /* 0x00018d0000067ab9 */ /* 0x000fe40000000800 */
[----:B------:R-:W-:-:S05]  /*9670*/  IADD3 R9, P1, R16, UR6, RZ ;  /* 0x0000000610097c10 */ /* 0x000fca000ff3e0ff */
[----:B------:R-:W-:-:S04]  /*9680*/  IMAD.X R21, RZ, RZ, R17, P1 ;  /* 0x000000ffff157224 */ /* 0x000fc800008e0611 */
[----:B------:R-:W-:-:S04]  /*9690*/  IMAD.WIDE.U32 R6, R21, UR4, RZ ;  /* 0x0000000415067c25 */ /* 0x000fc8000f8e00ff */
[----:B------:R-:W-:-:S04]  /*96a0*/  IMAD.WIDE.U32 R6, P1, R9, UR5, R6 ;  /* 0x0000000509067c25 */ /* 0x000fc8000f820006 */
[----:B------:R-:W-:-:S04]  /*96b0*/  IMAD.WIDE.U32 R8, R9, UR4, RZ ;  /* 0x0000000409087c25 */ /* 0x000fc8000f8e00ff */
[----:B------:R-:W-:Y:S01]  /*96c0*/  IMAD.X R5, RZ, RZ, RZ, P1 ;  /* 0x000000ffff057224 */ /* 0x000fe200008e06ff */
[----:B------:R-:W-:Y:S01]  /*96d0*/  IADD3 RZ, P1, R9, R6, RZ ;  /* 0x0000000609ff7210 */ /* 0x000fe20007f3e0ff */
[----:B------:R-:W-:-:S04]  /*96e0*/  IMAD.MOV.U32 R4, RZ, RZ, R7 ;  /* 0x000000ffff047224 */ /* 0x000fc800078e0007 */
[----:B------:R-:W-:-:S08]  /*96f0*/  IMAD.WIDE.U32.X R4, R21, UR5, R4, P1 ;  /* 0x0000000515047c25 */ /* 0x000fd000088e0404 */
.L_x_300:
[--C-:B------:R-:W-:Y:S01]  /*9700*/  SHF.R.U64 R8, R4, UR7, R5.reuse ;  /* 0x0000000704087c19 */ /* 0x100fe20008001205 */
[----:B------:R-:W-:Y:S01]  /*9710*/  ULDC.64 UR4, c[0x0][0x620] ;  /* 0x0001880000047ab9 */ /* 0x000fe20000000a00 */
[----:B------:R-:W-:Y:S01]  /*9720*/  SHF.R.U32.HI R4, RZ, UR7, R5 ;  /* 0x00000007ff047c19 */ /* 0x000fe20008011605 */
[----:B------:R-:W2:Y:S01]  /*9730*/  LDC R24, c[0x0][0x144] ;  /* 0x00005100ff187b82 */ /* 0x000ea20000000800 */
[----:B------:R-:W-:Y:S01]  /*9740*/  IADD3 R7, P1, RZ, -R8, RZ ;  /* 0x80000008ff077210 */ /* 0x000fe20007f3e0ff */
[----:B------:R-:W-:Y:S01]  /*9750*/  ULDC.64 UR8, c[0x0][0x640] ;  /* 0x0001900000087ab9 */ /* 0x000fe20000000a00 */
[----:B0-----:R-:W-:Y:S01]  /*9760*/  I2FP.F32.U32 R9, R15 ;  /* 0x0000000f00097245 */ /* 0x001fe20000201000 */
[----:B------:R-:W-:Y:S02]  /*9770*/  ULDC UR6, c[0x0][0x608] ;  /* 0x0001820000067ab9 */ /* 0x000fe40000000800 */
[----:B------:R-:W-:Y:S01]  /*9780*/  IMAD.X R4, RZ, RZ, ~R4, P1 ;  /* 0x000000ffff047224 */ /* 0x000fe200008e0e04 */
[----:B------:R-:W-:Y:S01]  /*9790*/  ISETP.NE.U32.AND P1, PT, RZ, UR8, PT ;  /* 0x00000008ff007c0c */ /* 0x000fe2000bf25070 */
[----:B------:R-:W0:Y:S02]  /*97a0*/  LDC R21, c[0x0][0x148] ;  /* 0x00005200ff157b82 */ /* 0x000e240000000800 */
[----:B------:R-:W-:Y:S01]  /*97b0*/  IMAD R6, R4, UR4, RZ ;  /* 0x0000000404067c24 */ /* 0x000fe2000f8e02ff */
[----:B------:R-:W-:Y:S01]  /*97c0*/  ISETP.NE.AND.EX P1, PT, RZ, UR9, PT, P1 ;  /* 0x00000009ff007c0c */ /* 0x000fe2000bf25310 */
[----:B------:R-:W-:Y:S01]  /*97d0*/  IMAD.WIDE.U32 R4, R7, UR4, R16 ;  /* 0x0000000407047c25 */ /* 0x000fe2000f8e0010 */
[----:B------:R-:W-:-:S03]  /*97e0*/  ULDC UR4, c[0x0][0x150] ;  /* 0x0000540000047ab9 */ /* 0x000fc60000000800 */
[----:B------:R-:W-:Y:S02]  /*97f0*/  IMAD R7, R7, UR5, R6 ;  /* 0x0000000507077c24 */ /* 0x000fe4000f8e0206 */
[----:B------:R-:W-:Y:S01]  /*9800*/  FMUL R6, R9, UR4 ;  /* 0x0000000409067c20 */ /* 0x000fe20008400000 */
[----:B------:R-:W-:Y:S01]  /*9810*/  ULDC UR4, c[0x0][0x618] ;  /* 0x0001860000047ab9 */ /* 0x000fe20000000800 */
[----:B------:R-:W-:Y:S01]  /*9820*/  ULDC UR5, c[0x0][0x154] ;  /* 0x0000550000057ab9 */ /* 0x000fe20000000800 */
[----:B------:R-:W-:-:S03]  /*9830*/  IMAD.IADD R5, R5, 0x1, R7 ;  /* 0x0000000105057824 */ /* 0x000fc600078e0207 */
[----:B------:R-:W3:Y:S02]  /*9840*/  F2I.U32.TRUNC.NTZ R6, R6 ;  /* 0x0000000600067305 */ /* 0x000ee4000020f000 */
[----:B------:R-:W-:Y:S02]  /*9850*/  SHF.R.U64 R9, R4, UR4, R5 ;  /* 0x0000000404097c19 */ /* 0x000fe40008001205 */
[----:B-1----:R-:W-:-:S05]  /*9860*/  I2FP.F32.U32 R4, R14 ;  /* 0x0000000e00047245 */ /* 0x002fca0000201000 */
[----:B------:R-:W-:Y:S01]  /*9870*/  FMUL R22, R4, UR5 ;  /* 0x0000000504167c20 */ /* 0x000fe20008400000 */
[----:B------:R-:W-:Y:S01]  /*9880*/  SHF.R.U32.HI R4, RZ, UR4, R5 ;  /* 0x00000004ff047c19 */ /* 0x000fe20008011605 */
[----:B------:R-:W-:-:S03]  /*9890*/  ULDC UR4, c[0x0][0x658] ;  /* 0x0001960000047ab9 */ /* 0x000fc60000000800 */
[--C-:B------:R-:W-:Y:S01]  /*98a0*/  SHF.R.U64 R20, R9, UR6, R4.reuse ;  /* 0x0000000609147c19 */ /* 0x100fe20008001204 */
[----:B------:R-:W1:Y:S01]  /*98b0*/  F2I.U32.TRUNC.NTZ R22, R22 ;  /* 0x0000001600167305 */ /* 0x000e62000020f000 */
[----:B------:R-:W-:Y:S01]  /*98c0*/  SHF.R.U32.HI R5, RZ, UR6, R4 ;  /* 0x00000006ff057c19 */ /* 0x000fe20008011604 */
[----:B---3--:R-:W-:-:S03]  /*98d0*/  IMAD.MOV R6, RZ, RZ, -R6 ;  /* 0x000000ffff067224 */ /* 0x008fc600078e0a06 */
[----:B------:R-:W-:Y:S01]  /*98e0*/  SHF.R.U64 R18, R20, UR4, R5 ;  /* 0x0000000414127c19 */ /* 0x000fe20008001205 */
[----:B--2---:R-:W-:Y:S01]  /*98f0*/  IMAD R15, R24, R6, R15 ;  /* 0x00000006180f7224 */ /* 0x004fe200078e020f */
[----:B------:R-:W-:-:S03]  /*9900*/  SHF.R.U32.HI R23, RZ, UR4, R5 ;  /* 0x00000004ff177c19 */ /* 0x000fc60008011605 */
[----:B------:R-:W-:Y:S02]  /*9910*/  IMAD.MOV.U32 R4, RZ, RZ, R18 ;  /* 0x000000ffff047224 */ /* 0x000fe400078e0012 */
[----:B------:R-:W-:Y:S01]  /*9920*/  IMAD.MOV.U32 R5, RZ, RZ, R23 ;  /* 0x000000ffff057224 */ /* 0x000fe200078e0017 */
[----:B-1----:R-:W-:Y:S06]  /*9930*/  @!P1 BRA `(.L_x_301) ;  /* 0x0000000000289947 */ /* 0x002fec0003800000 */
[----:B------:R-:W-:Y:S02]  /*9940*/  ULDC UR4, c[0x0][0x64c] ;  /* 0x0001930000047ab9 */ /* 0x000fe40000000800 */
[----:B------:R-:W-:-:S05]  /*9950*/  IADD3 R5, P1, R18, UR4, RZ ;  /* 0x0000000412057c10 */ /* 0x000fca000ff3e0ff */
[----:B------:R-:W-:-:S04]  /*9960*/  IMAD.X R23, RZ, RZ, R23, P1 ;  /* 0x000000ffff177224 */ /* 0x000fc800008e0617 */
[----:B------:R-:W-:-:S04]  /*9970*/  IMAD.WIDE.U32 R6, R23, UR8, RZ ;  /* 0x0000000817067c25 */ /* 0x000fc8000f8e00ff */
[----:B------:R-:W-:-:S04]  /*9980*/  IMAD.WIDE.U32 R6, P1, R5, UR9, R6 ;  /* 0x0000000905067c25 */ /* 0x000fc8000f820006 */
[----:B------:R-:W-:-:S04]  /*9990*/  IMAD.WIDE.U32 R4, R5, UR8, RZ ;  /* 0x0000000805047c25 */ /* 0x000fc8000f8e00ff */
[----:B------:R-:W-:Y:S01]  /*99a0*/  IMAD.MOV.U32 R4, RZ, RZ, R7 ;  /* 0x000000ffff047224 */ /* 0x000fe200078e0007 */
[----:B------:R-:W-:Y:S01]  /*99b0*/  IADD3 RZ, P3, R5, R6, RZ ;  /* 0x0000000605ff7210 */ /* 0x000fe20007f7e0ff */
[----:B------:R-:W-:-:S04]  /*99c0*/  IMAD.X R5, RZ, RZ, RZ, P1 ;  /* 0x000000ffff057224 */ /* 0x000fc800008e06ff */
[----:B------:R-:W-:-:S08]  /*99d0*/  IMAD.WIDE.U32.X R4, R23, UR9, R4, P3 ;  /* 0x0000000917047c25 */ /* 0x000fd000098e0404 */
.L_x_301:
[----:B------:R-:W-:Y:S01]  /*99e0*/  ISETP.NE.AND P1, PT, R2, 0x1, PT ;  /* 0x000000010200780c */ /* 0x000fe20003f25270 */
[----:B------:R-:W-:Y:S01]  /*99f0*/  ULDC UR4, c[0x0][0x648] ;  /* 0x0001920000047ab9 */ /* 0x000fe20000000800 */
[----:B------:R-:W-:Y:S01]  /*9a00*/  LOP3.LUT R20, R20, UR17, RZ, 0xc0, !PT ;  /* 0x0000001114147c12 */ /* 0x000fe2000f8ec0ff */
[----:B------:R-:W-:Y:S01]  /*9a10*/  IMAD.MOV R22, RZ, RZ, -R22 ;  /* 0x000000ffff167224 */ /* 0x000fe200078e0a16 */
[----:B------:R-:W-:Y:S01]  /*9a20*/  SHF.R.U64 R5, R4, UR4, R5 ;  /* 0x0000000404057c19 */ /* 0x000fe20008001205 */
[----:B------:R-:W-:Y:S01]  /*9a30*/  ULDC UR4, c[0x0][0x638] ;  /* 0x00018e0000047ab9 */ /* 0x000fe20000000800 */
[----:B------:R-:W-:Y:S01]  /*9a40*/  LOP3.LUT R9, R9, UR16, RZ, 0xc0, !PT ;  /* 0x0000001009097c12 */ /* 0x000fe2000f8ec0ff */
[----:B------:R-:W-:Y:S01]  /*9a50*/  ULDC UR5, c[0x0][0x610] ;  /* 0x0001840000057ab9 */ /* 0x000fe20000000800 */
[----:B------:R-:W-:Y:S02]  /*9a60*/  IMAD.MOV.U32 R4, RZ, RZ, 0x1 ;  /* 0x00000001ff047424 */ /* 0x000fe400078e00ff */
[----:B------:R-:W-:-:S02]  /*9a70*/  IMAD.MOV R7, RZ, RZ, -R5 ;  /* 0x000000ffff077224 */ /* 0x000fc400078e0a05 */
[----:B------:R-:W-:Y:S02]  /*9a80*/  IMAD R20, R5, UR18, R20 ;  /* 0x0000001205147c24 */ /* 0x000fe4000f8e0214 */
[----:B0-----:R-:W-:Y:S02]  /*9a90*/  @P1 IMAD R15, R21, R22, R14 ;  /* 0x00000016150f1224 */ /* 0x001fe400078e020e */
[----:B------:R-:W-:Y:S01]  /*9aa0*/  IMAD R18, R7, UR4, R18 ;  /* 0x0000000407127c24 */ /* 0x000fe2000f8e0212 */
[----:B------:R-:W-:Y:S01]  /*9ab0*/  ULDC UR4, c[0x0][0x600] ;  /* 0x0001800000047ab9 */ /* 0x000fe20000000800 */
[----:B------:R-:W-:Y:S02]  /*9ac0*/  IMAD R15, R20, UR5, R15 ;  /* 0x00000005140f7c24 */ /* 0x000fe4000f8e020f */
[----:B------:R-:W-:-:S05]  /*9ad0*/  IMAD R18, R18, UR4, R9 ;  /* 0x0000000412127c24 */ /* 0x000fca000f8e0209 */
[----:B------:R-:W-:Y:S02]  /*9ae0*/  SEL R9, R18, R15, !P1 ;  /* 0x0000000f12097207 */ /* 0x000fe40004800000 */
[----:B------:R-:W-:-:S07]  /*9af0*/  SEL R7, R15, R18, !P1 ;  /* 0x000000120f077207 */ /* 0x000fce0004800000 */
.L_x_299:
[----:B------:R-:W-:Y:S05]  /*9b00*/  BSYNC B1 ;  /* 0x0000000000017941 */ /* 0x000fea0003800000 */
.L_x_298:
[----:B------:R-:W-:-:S13]  /*9b10*/  LOP3.LUT P1, RZ, R4, 0xff, RZ, 0xc0, !PT ;  /* 0x000000ff04ff7812 */ /* 0x000fda000782c0ff */
[----:B------:R-:W-:Y:S05]  /*9b20*/  @P1 BRA `(.L_x_302) ;  /* 0xfffffff400441947 */ /* 0x000fea000383ffff */
[----:B------:R-:W-:Y:S05]  /*9b30*/  BSYNC B0 ;  /* 0x0000000000007941 */ /* 0x000fea0003800000 */
.L_x_290:
[----:B------:R-:W-:-:S03]  /*9b40*/  UMOV UR4, 0xffffffff ;  /* 0xffffffff00047882 */ /* 0x000fc60000000000 */
[----:B------:R-:W-:Y:S05]  /*9b50*/  BRA.DIV UR4, `(.L_x_303) ;  /* 0x0000000604847947 */ /* 0x000fea000b800000 */
[----:B------:R-:W-:-:S13]  /*9b60*/  ELECT P6, URZ, PT ;  /* 0x00000000003f782f */ /* 0x000fda00038c0000 */
.L_x_320:
[----:B------:R-:W-:Y:S04]  /*9b70*/  BSSY B0, `(.L_x_304) ;  /* 0x0000046000007945 */ /* 0x000fe80003800000 */
[----:B------:R-:W-:Y:S05]  /*9b80*/  @!P6 BRA `(.L_x_305) ;  /* 0x000000040010e947 */ /* 0x000fea0003800000 */
[----:B------:R-:W-:-:S04]  /*9b90*/  LOP3.LUT R19, R19, 0x2, RZ, 0xfc, !PT ;  /* 0x0000000213137812 */ /* 0x000fc800078efcff */
[----:B------:R-:W-:-:S13]  /*9ba0*/  ISETP.NE.AND P0, PT, R19, 0x3, PT ;  /* 0x000000031300780c */ /* 0x000fda0003f05270 */
[----:B------:R-:W-:Y:S05]  /*9bb0*/  @!P0 BRA `(.L_x_306) ;  /* 0x0000000000048947 */ /* 0x000fea0003800000 */
[----:B------:R-:W-:Y:S01]  /*9bc0*/  BPT.TRAP 0x1 ;  /* 0x000000040000795c */ /* 0x000fe20000300000 */
.L_x_306:
[----:B------:R-:W0:Y:S01]  /*9bd0*/  S2R R3, SR_CgaCtaId ;  /* 0x0000000000037919 */ /* 0x000e220000008800 */
[----:B------:R-:W-:-:S04]  /*9be0*/  MOV R2, 0x400 ;  /* 0x0000040000027802 */ /* 0x000fc80000000f00 */
[----:B0-----:R-:W-:Y:S02]  /*9bf0*/  LEA R3, R3, R2, 0x18 ;  /* 0x0000000203037211 */ /* 0x001fe400078ec0ff */
[----:B------:R-:W-:-:S03]  /*9c00*/  SHF.L.U32 R2, R0, 0x1f, RZ ;  /* 0x0000001f00027819 */ /* 0x000fc600000006ff */
[----:B------:R-:W-:-:S04]  /*9c10*/  VIADD R3, R3, 0x38 ;  /* 0x0000003803037836 */ /* 0x000fc80000000000 */
[C---:B------:R-:W-:Y:S02]  /*9c20*/  IMAD R7, R12.reuse, 0x8, R3 ;  /* 0x000000080c077824 */ /* 0x040fe400078e0203 */
[----:B------:R-:W-:Y:S02]  /*9c30*/  VIADD R12, R12, 0x1 ;  /* 0x000000010c0c7836 */ /* 0x000fe40000000000 */
[----:B------:R-:W0:Y:S03]  /*9c40*/  SYNCS.PHASECHK.TRANS64.TRYWAIT P0, [R7+URZ], R2 ;  /* 0x00000002070075a7 */ /* 0x000e26000800017f */
[----:B------:R-:W-:-:S04]  /*9c50*/  ISETP.NE.AND P1, PT, R12, 0x7, PT ;  /* 0x000000070c00780c */ /* 0x000fc80003f25270 */
[----:B------:R-:W-:Y:S02]  /*9c60*/  SEL R5, RZ, 0x1, P1 ;  /* 0x00000001ff057807 */ /* 0x000fe40000800000 */
[----:B------:R-:W-:Y:S02]  /*9c70*/  SEL R12, R12, RZ, P1 ;  /* 0x000000ff0c0c7207 */ /* 0x000fe40000800000 */
[----:B------:R-:W-:-:S03]  /*9c80*/  LOP3.LUT R5, R0, R5, RZ, 0x3c, !PT ;  /* 0x0000000500057212 */ /* 0x000fc600078e3cff */
[----:B------:R-:W-:Y:S01]  /*9c90*/  IMAD R9, R12, 0x8, R3 ;  /* 0x000000080c097824 */ /* 0x000fe200078e0203 */
[----:B------:R-:W-:Y:S01]  /*9ca0*/  SHF.L.U32 R4, R5, 0x1f, RZ ;  /* 0x0000001f05047819 */ /* 0x000fe200000006ff */
[----:B0-----:R-:W-:Y:S06]  /*9cb0*/  @!P0 BRA `(.L_x_307) ;  /* 0x00000004004c8947 */ /* 0x001fec0003800000 */
.L_x_321:
[----:B------:R-:W1:Y:S01]  /*9cc0*/  SYNCS.PHASECHK.TRANS64.TRYWAIT P0, [R9+URZ], R4 ;  /* 0x00000004090075a7 */ /* 0x000e62000800017f */
[----:B------:R-:W-:-:S05]  /*9cd0*/  VIADD R0, R12, 0x1 ;  /* 0x000000010c007836 */ /* 0x000fca0000000000 */
[----:B------:R-:W-:-:S04]  /*9ce0*/  ISETP.NE.AND P1, PT, R0, 0x7, PT ;  /* 0x000000070000780c */ /* 0x000fc80003f25270 */
[----:B0-----:R-:W-:Y:S02]  /*9cf0*/  SEL R2, RZ, 0x1, P1 ;  /* 0x00000001ff027807 */ /* 0x001fe40000800000 */
[----:B------:R-:W-:Y:S02]  /*9d00*/  SEL R0, R0, RZ, P1 ;  /* 0x000000ff00007207 */ /* 0x000fe40000800000 */
[----:B------:R-:W-:-:S03]  /*9d10*/  LOP3.LUT R7, R5, R2, RZ, 0x3c, !PT ;  /* 0x0000000205077212 */ /* 0x000fc600078e3cff */
[----:B------:R-:W-:Y:S01]  /*9d20*/  IMAD R6, R0, 0x8, R3 ;  /* 0x0000000800067824 */ /* 0x000fe200078e0203 */
[----:B------:R-:W-:Y:S01]  /*9d30*/  SHF.L.U32 R5, R7, 0x1f, RZ ;  /* 0x0000001f07057819 */ /* 0x000fe200000006ff */
[----:B-1----:R-:W-:Y:S06]  /*9d40*/  @!P0 BRA `(.L_x_308) ;  /* 0x00000004003c8947 */ /* 0x002fec0003800000 */
.L_x_322:
[----:B------:R-:W1:Y:S01]  /*9d50*/  SYNCS.PHASECHK.TRANS64.TRYWAIT P0, [R6+URZ], R5 ;  /* 0x00000005060075a7 */ /* 0x000e62000800017f */
[----:B------:R-:W-:-:S05]  /*9d60*/  VIADD R0, R0, 0x1 ;  /* 0x0000000100007836 */ /* 0x000fca0000000000 */
[----:B------:R-:W-:-:S04]  /*9d70*/  ISETP.NE.AND P1, PT, R0, 0x7, PT ;  /* 0x000000070000780c */ /* 0x000fc80003f25270 */
[----:B------:R-:W-:Y:S02]  /*9d80*/  SEL R2, RZ, 0x1, P1 ;  /* 0x00000001ff027807 */ /* 0x000fe40000800000 */
[----:B------:R-:W-:Y:S02]  /*9d90*/  SEL R0, R0, RZ, P1 ;  /* 0x000000ff00007207 */ /* 0x000fe40000800000 */
[----:B------:R-:W-:-:S03]  /*9da0*/  LOP3.LUT R7, R7, R2, RZ, 0x3c, !PT ;  /* 0x0000000207077212 */ /* 0x000fc600078e3cff */
[----:B0-----:R-:W-:Y:S01]  /*9db0*/  IMAD R9, R0, 0x8, R3 ;  /* 0x0000000800097824 */ /* 0x001fe200078e0203 */
[----:B------:R-:W-:Y:S01]  /*9dc0*/  SHF.L.U32 R4, R7, 0x1f, RZ ;  /* 0x0000001f07047819 */ /* 0x000fe200000006ff */
[----:B-1----:R-:W-:Y:S06]  /*9dd0*/  @!P0 BRA `(.L_x_309) ;  /* 0x00000004002c8947 */ /* 0x002fec0003800000 */
.L_x_323:
        /* <DEDUP_REMOVED lines=9> */
.L_x_324:
        /* <DEDUP_REMOVED lines=9> */
.L_x_325:
[----:B------:R-:W1:Y:S01]  /*9f00*/  SYNCS.PHASECHK.TRANS64.TRYWAIT P0, [R9+URZ], R4 ;  /* 0x00000004090075a7 */ /* 0x000e62000800017f */
[----:B------:R-:W-:-:S05]  /*9f10*/  VIADD R0, R0, 0x1 ;  /* 0x0000000100007836 */ /* 0x000fca0000000000 */
[----:B------:R-:W-:-:S04]  /*9f20*/  ISETP.NE.AND P1, PT, R0, 0x7, PT ;  /* 0x000000070000780c */ /* 0x000fc80003f25270 */
[----:B------:R-:W-:Y:S02]  /*9f30*/  SEL R2, RZ, 0x1, P1 ;  /* 0x00000001ff027807 */ /* 0x000fe40000800000 */
[----:B------:R-:W-:Y:S02]  /*9f40*/  SEL R0, R0, RZ, P1 ;  /* 0x000000ff00007207 */ /* 0x000fe40000800000 */
[----:B------:R-:W-:Y:S01]  /*9f50*/  LOP3.LUT R2, R7, R2, RZ, 0x3c, !PT ;  /* 0x0000000207027212 */ /* 0x000fe200078e3cff */
[----:B-1----:R-:W-:Y:S06]  /*9f60*/  @!P0 BRA `(.L_x_312) ;  /* 0x0000000400048947 */ /* 0x002fec0003800000 */
.L_x_326:
[----:B------:R-:W-:Y:S01]  /*9f70*/  IMAD R3, R0, 0x8, R3 ;  /* 0x0000000800037824 */ /* 0x000fe200078e0203 */
[----:B------:R-:W-:-:S07]  /*9f80*/  SHF.L.U32 R0, R2, 0x1f, RZ ;  /* 0x0000001f02007819 */ /* 0x000fce00000006ff */
.L_x_313:
[----:B--2---:R2:W3:Y:S02]  /*9f90*/  SYNCS.PHASECHK.TRANS64.TRYWAIT P0, [R3+URZ], R0 ;  /* 0x00000000030075a7 */ /* 0x0044e4000800017f */
[----:B---3--:R-:W-:Y:S05]  /*9fa0*/  @!P0 NANOSLEEP.SYNCS 0x989680 ;  /* 0x009896800000895d */ /* 0x008fea0003900000 */
[----:B------:R-:W3:Y:S02]  /*9fb0*/  @!P0 SYNCS.PHASECHK.TRANS64 P0, [R3+URZ], R0 ;  /* 0x00000000030085a7 */ /* 0x000ee4000800007f */
[----:B---3--:R-:W-:Y:S05]  /*9fc0*/  @!P0 BRA `(.L_x_313) ;  /* 0xfffffffc00f08947 */ /* 0x008fea000383ffff */
.L_x_305:
[----:B------:R-:W-:Y:S05]  /*9fd0*/  BSYNC B0 ;  /* 0x0000000000007941 */ /* 0x000fea0003800000 */
.L_x_304:
[----:B------:R-:W-:Y:S05]  /*9fe0*/  EXIT ;  /* 0x000000000000794d */ /* 0x000fea0003800000 */
.L_x_17:
[----:B---3--:R3:W4:Y:S02]  /*9ff0*/  SYNCS.PHASECHK.TRANS64.TRYWAIT P1, [R3+URZ], R0 ;  /* 0x00000000030075a7 */ /* 0x008724000802017f */
[----:B----4-:R-:W-:Y:S05]  /*a000*/  @!P1 NANOSLEEP.SYNCS 0x989680 ;  /* 0x009896800000995d */ /* 0x010fea0003900000 */
[----:B------:R-:W4:Y:S02]  /*a010*/  @!P1 SYNCS.PHASECHK.TRANS64 P1, [R3+URZ], R0 ;  /* 0x00000000030095a7 */ /* 0x000f24000802007f */
[----:B----4-:R-:W-:Y:S05]  /*a020*/  @!P1 BRA `(.L_x_17) ;  /* 0xfffffffc00f09947 */ /* 0x010fea000383ffff */
[----:B------:R-:W-:Y:S05]  /*a030*/  BRA `(.L_x_16) ;  /* 0xffffff70008c7947 */ /* 0x000fea000383ffff */
.L_x_22:
[----:B-1----:R-:W-:-:S04]  /*a040*/  IMAD.U32 R4, RZ, RZ, UR8 ;  /* 0x00000008ff047e24 */ /* 0x002fc8000f8e00ff */
[----:B------:R1:W2:Y:S03]  /*a050*/  SYNCS.PHASECHK.TRANS64.TRYWAIT P1, [R4+URZ], R3 ;  /* 0x00000003040075a7 */ /* 0x0002a6000802017f */
[----:B--2---:R-:W-:Y:S05]  /*a060*/  @!P1 NANOSLEEP.SYNCS 0x989680 ;  /* 0x009896800000995d */ /* 0x004fea0003900000 */
[----:B------:R-:W2:Y:S02]  /*a070*/  @!P1 SYNCS.PHASECHK.TRANS64 P1, [R4+URZ], R3 ;  /* 0x00000003040095a7 */ /* 0x000ea4000802007f */
[----:B--2---:R-:W-:Y:S05]  /*a080*/  @!P1 BRA `(.L_x_22) ;  /* 0xfffffffc00ec9947 */ /* 0x004fea000383ffff */
[----:B------:R-:W-:Y:S05]  /*a090*/  BRA `(.L_x_21) ;  /* 0xffffff7400787947 */ /* 0x000fea000383ffff */
.L_x_291:
[----:B------:R-:W-:Y:S01]  /*a0a0*/  BSSY B1, `(.L_x_314) ;  /* 0x0000006000017945 */ /* 0x000fe20003800000 */
[----:B------:R-:W-:-:S07]  /*a0b0*/  IMAD.MOV.U32 R15, RZ, RZ, -0x1 ;  /* 0xffffffffff0f7424 */ /* 0x000fce00078e00ff */
[----:B------:R-:W-:Y:S05]  /*a0c0*/  WARPSYNC.COLLECTIVE R15, `(.L_x_315) ;  /* 0x000000000f0c7348 */ /* 0x000fea0003c00000 */
[----:B------:R-:W-:Y:S02]  /*a0d0*/  ELECT P6, UR62, PT ;  /* 0x00000000003e782f */ /* 0x000fe400038c0000 */
[----:B------:R-:W-:Y:S01]  /*a0e0*/  MOV R14, UR62 ;  /* 0x0000003e000e7c02 */ /* 0x000fe20008000f00 */
[----:B------:R-:W-:Y:S10]  /*a0f0*/  ENDCOLLECTIVE ;  /* 0x000000000000791b */ /* 0x000ff40003800000 */
.L_x_315:
[----:B------:R-:W-:Y:S05]  /*a100*/  BSYNC B1 ;  /* 0x0000000000017941 */ /* 0x000fea0003800000 */
.L_x_314:
[----:B------:R-:W-:Y:S05]  /*a110*/  BRA `(.L_x_316) ;  /* 0xffffffec00d47947 */ /* 0x000fea000383ffff */
.L_x_294:
[----:B0-----:R0:W1:Y:S02]  /*a120*/  SYNCS.PHASECHK.TRANS64.TRYWAIT P1, [R14+URZ+0x38], R7 ;  /* 0x000038070e0075a7 */ /* 0x001064000802017f */
[----:B-1----:R-:W-:Y:S05]  /*a130*/  @!P1 NANOSLEEP.SYNCS 0x989680 ;  /* 0x009896800000995d */ /* 0x002fea0003900000 */
[----:B------:R-:W1:Y:S02]  /*a140*/  @!P1 SYNCS.PHASECHK.TRANS64 P1, [R14+URZ+0x38], R7 ;  /* 0x000038070e0095a7 */ /* 0x000e64000802007f */
[----:B-1----:R-:W-:Y:S05]  /*a150*/  @!P1 BRA `(.L_x_294) ;  /* 0xfffffffc00f09947 */ /* 0x002fea000383ffff */
[----:B------:R-:W-:Y:S05]  /*a160*/  BRA `(.L_x_317) ;  /* 0xfffffff000087947 */ /* 0x000fea000383ffff */
.L_x_303:
[----:B------:R-:W-:Y:S01]  /*a170*/  BSSY B0, `(.L_x_318) ;  /* 0x0000006000007945 */ /* 0x000fe20003800000 */
[----:B------:R-:W-:-:S07]  /*a180*/  IMAD.MOV.U32 R15, RZ, RZ, -0x1 ;  /* 0xffffffffff0f7424 */ /* 0x000fce00078e00ff */
[----:B------:R-:W-:Y:S05]  /*a190*/  WARPSYNC.COLLECTIVE R15, `(.L_x_319) ;  /* 0x000000000f0c7348 */ /* 0x000fea0003c00000 */
[----:B------:R-:W-:Y:S02]  /*a1a0*/  ELECT P6, UR62, PT ;  /* 0x00000000003e782f */ /* 0x000fe400038c0000 */
[----:B------:R-:W-:Y:S01]  /*a1b0*/  MOV R14, UR62 ;  /* 0x0000003e000e7c02 */ /* 0x000fe20008000f00 */
[----:B------:R-:W-:Y:S10]  /*a1c0*/  ENDCOLLECTIVE ;  /* 0x000000000000791b */ /* 0x000ff40003800000 */
.L_x_319:
[----:B------:R-:W-:Y:S05]  /*a1d0*/  BSYNC B0 ;  /* 0x0000000000007941 */ /* 0x000fea0003800000 */
.L_x_318:
[----:B------:R-:W-:Y:S05]  /*a1e0*/  BRA `(.L_x_320) ;  /* 0xfffffff800607947 */ /* 0x000fea000383ffff */
.L_x_307:
[----:B0-----:R0:W1:Y:S02]  /*a1f0*/  SYNCS.PHASECHK.TRANS64.TRYWAIT P0, [R7+URZ], R2 ;  /* 0x00000002070075a7 */ /* 0x001064000800017f */
[----:B-1----:R-:W-:Y:S05]  /*a200*/  @!P0 NANOSLEEP.SYNCS 0x989680 ;  /* 0x009896800000895d */ /* 0x002fea0003900000 */
[----:B------:R-:W1:Y:S02]  /*a210*/  @!P0 SYNCS.PHASECHK.TRANS64 P0, [R7+URZ], R2 ;  /* 0x00000002070085a7 */ /* 0x000e64000800007f */
[----:B-1----:R-:W-:Y:S05]  /*a220*/  @!P0 BRA `(.L_x_307) ;  /* 0xfffffffc00f08947 */ /* 0x002fea000383ffff */
[----:B------:R-:W-:Y:S05]  /*a230*/  BRA `(.L_x_321) ;  /* 0xfffffff800a07947 */ /* 0x000fea000383ffff */
.L_x_308:
[----:B0-----:R0:W1:Y:S02]  /*a240*/  SYNCS.PHASECHK.TRANS64.TRYWAIT P0, [R9+URZ], R4 ;  /* 0x00000004090075a7 */ /* 0x001064000800017f */
[----:B-1----:R-:W-:Y:S05]  /*a250*/  @!P0 NANOSLEEP.SYNCS 0x989680 ;  /* 0x009896800000895d */ /* 0x002fea0003900000 */
[----:B------:R-:W1:Y:S02]  /*a260*/  @!P0 SYNCS.PHASECHK.TRANS64 P0, [R9+URZ], R4 ;  /* 0x00000004090085a7 */ /* 0x000e64000800007f */
[----:B-1----:R-:W-:Y:S05]  /*a270*/  @!P0 BRA `(.L_x_308) ;  /* 0xfffffffc00f08947 */ /* 0x002fea000383ffff */
[----:B------:R-:W-:Y:S05]  /*a280*/  BRA `(.L_x_322) ;  /* 0xfffffff800b07947 */ /* 0x000fea000383ffff */
.L_x_309:
[----:B0-----:R0:W1:Y:S02]  /*a290*/  SYNCS.PHASECHK.TRANS64.TRYWAIT P0, [R6+URZ], R5 ;  /* 0x00000005060075a7 */ /* 0x001064000800017f */
[----:B-1----:R-:W-:Y:S05]  /*a2a0*/  @!P0 NANOSLEEP.SYNCS 0x989680 ;  /* 0x009896800000895d */ /* 0x002fea0003900000 */
[----:B------:R-:W1:Y:S02]  /*a2b0*/  @!P0 SYNCS.PHASECHK.TRANS64 P0, [R6+URZ], R5 ;  /* 0x00000005060085a7 */ /* 0x000e64000800007f */
[----:B-1----:R-:W-:Y:S05]  /*a2c0*/  @!P0 BRA `(.L_x_309) ;  /* 0xfffffffc00f08947 */ /* 0x002fea000383ffff */
[----:B------:R-:W-:Y:S05]  /*a2d0*/  BRA `(.L_x_323) ;  /* 0xfffffff800c07947 */ /* 0x000fea000383ffff */
.L_x_310:
[----:B0-----:R0:W1:Y:S02]  /*a2e0*/  SYNCS.PHASECHK.TRANS64.TRYWAIT P0, [R9+URZ], R4 ;  /* 0x00000004090075a7 */ /* 0x001064000800017f */
[----:B-1----:R-:W-:Y:S05]  /*a2f0*/  @!P0 NANOSLEEP.SYNCS 0x989680 ;  /* 0x009896800000895d */ /* 0x002fea0003900000 */
[----:B------:R-:W1:Y:S02]  /*a300*/  @!P0 SYNCS.PHASECHK.TRANS64 P0, [R9+URZ], R4 ;  /* 0x00000004090085a7 */ /* 0x000e64000800007f */
[----:B-1----:R-:W-:Y:S05]  /*a310*/  @!P0 BRA `(.L_x_310) ;  /* 0xfffffffc00f08947 */ /* 0x002fea000383ffff */
[----:B------:R-:W-:Y:S05]  /*a320*/  BRA `(.L_x_324) ;  /* 0xfffffff800d07947 */ /* 0x000fea000383ffff */
.L_x_311:
[----:B0-----:R0:W1:Y:S02]  /*a330*/  SYNCS.PHASECHK.TRANS64.TRYWAIT P0, [R6+URZ], R5 ;  /* 0x00000005060075a7 */ /* 0x001064000800017f */
[----:B-1----:R-:W-:Y:S05]  /*a340*/  @!P0 NANOSLEEP.SYNCS 0x989680 ;  /* 0x009896800000895d */ /* 0x002fea0003900000 */
[----:B------:R-:W1:Y:S02]  /*a350*/  @!P0 SYNCS.PHASECHK.TRANS64 P0, [R6+URZ], R5 ;  /* 0x00000005060085a7 */ /* 0x000e64000800007f */
[----:B-1----:R-:W-:Y:S05]  /*a360*/  @!P0 BRA `(.L_x_311) ;  /* 0xfffffffc00f08947 */ /* 0x002fea000383ffff */
[----:B------:R-:W-:Y:S05]  /*a370*/  BRA `(.L_x_325) ;  /* 0xfffffff800e07947 */ /* 0x000fea000383ffff */
.L_x_312:
[----:B-1----:R1:W2:Y:S02]  /*a380*/  SYNCS.PHASECHK.TRANS64.TRYWAIT P0, [R9+URZ], R4 ;  /* 0x00000004090075a7 */ /* 0x0022a4000800017f */
[----:B--2---:R-:W-:Y:S05]  /*a390*/  @!P0 NANOSLEEP.SYNCS 0x989680 ;  /* 0x009896800000895d */ /* 0x004fea0003900000 */
[----:B------:R-:W2:Y:S02]  /*a3a0*/  @!P0 SYNCS.PHASECHK.TRANS64 P0, [R9+URZ], R4 ;  /* 0x00000004090085a7 */ /* 0x000ea4000800007f */
[----:B--2---:R-:W-:Y:S05]  /*a3b0*/  @!P0 BRA `(.L_x_312) ;  /* 0xfffffffc00f08947 */ /* 0x004fea000383ffff */
[----:B------:R-:W-:Y:S05]  /*a3c0*/  BRA `(.L_x_326) ;  /* 0xfffffff800e87947 */ /* 0x000fea000383ffff */
.L_x_327:
[----:B------:R-:W-:-:S00]  /*a3d0*/  BRA `(.L_x_327) ;  /* 0xfffffffc00fc7947 */ /* 0x000fc0000383ffff */
[----:B------:R-:W-:-:S00]  /*a3e0*/  NOP ;  /* 0x0000000000007918 */ /* 0x000fc00000000000 */
        /* <DEDUP_REMOVED lines=9> */
.L_x_328:


//--------------------- .nv.global.init           --------------------------
	.section	.nv.global.init,"aw",@progbits
.nv.global.init:
	.type		$str$22,@object
	.size		$str$22,($str$23 - $str$22)
$str$22:
        /*0000*/ 	.byte	0x6b, 0x5f, 0x74, 0x69, 0x6c, 0x65, 0x5f, 0x63, 0x6f, 0x75, 0x6e, 0x74, 0x20, 0x3e, 0x3d, 0x20
        /*0010*/ 	.byte	0x31, 0x00
	.type		$str$23,@object
	.size		$str$23,(__unnamed_1 - $str$23)
$str$23:
        /*0012*/ 	.byte	0x2f, 0x74, 0x6d, 0x70, 0x2f, 0x63, 0x75, 0x74, 0x6c, 0x61, 0x73, 0x73, 0x5f, 0x73, 0x77, 0x65
        /*0022*/ 	.byte	0x65, 0x70, 0x5f, 0x73, 0x72, 0x63, 0x2f, 0x69, 0x6e, 0x63, 0x6c, 0x75, 0x64, 0x65, 0x2f, 0x63
        /*0032*/ 	.byte	0x75, 0x74, 0x6c, 0x61, 0x73, 0x73, 0x2f, 0x67, 0x65, 0x6d, 0x6d, 0x2f, 0x63, 0x6f, 0x6c, 0x6c
        /*0042*/ 	.byte	0x65, 0x63, 0x74, 0x69, 0x76, 0x65, 0x2f, 0x73, 0x6d, 0x39, 0x30, 0x5f, 0x6d, 0x6d, 0x61, 0x5f
        /*0052*/ 	.byte	0x74, 0x6d, 0x61, 0x5f, 0x67, 0x6d, 0x6d, 0x61, 0x5f, 0x73, 0x73, 0x5f, 0x77, 0x61, 0x72, 0x70
        /*0062*/ 	.byte	0x73, 0x70, 0x65, 0x63, 0x69, 0x61, 0x6c, 0x69, 0x7a, 0x65, 0x64, 0x2e, 0x68, 0x70, 0x70, 0x00
	.type		__unnamed_1,@object
	.size		__unnamed_1,(.L_0 - __unnamed_1)
__unnamed_1:
        /*0072*/ 	.byte	0x76, 0x6f, 0x69, 0x64, 0x20, 0x63, 0x75, 0x74, 0x6c, 0x61, 0x73, 0x73, 0x3a, 0x3a, 0x67, 0x65
        /* <DEDUP_REMOVED lines=175> */
        /*0b72*/ 	.byte	0x74, 0x79, 0x5d, 0x00
.L_0:


//--------------------- .nv.shared._ZN7cutlass13device_kernelINS_4gemm6kernel13GemmUniversalIN4cute5tupleIJiiiiEEENS1_10collective13CollectiveMmaINS1_34MainloopSm90TmaGmmaWarpSpecializedILi7ENS5_IJNS4_1CILi1EEESB_SB_EEENS1_35KernelTmaWarpSpecializedCooperativeEEENS5_IJNSA_ILi128EEENSA_ILi256EEENSA_ILi32EEEEEEfNS5_IJlSB_lEEEfSJ_NS4_8TiledMMAINS4_8MMA_AtomIJNS4_4SM904GMMA30MMA_64x256x8_F32TF32TF32_SS_TNILNSN_7ScaleInE1ELSP_1EEEEEENS4_6LayoutINS5_IJNSA_ILi2EEESB_SB_EEENS5_IJSB_NSA_ILi0EEESV_EEEEENS5_IJNS4_10UnderscoreESY_SY_EEEEENS4_13SM90_TMA_LOADENS4_14ComposedLayoutINS4_7SwizzleILi3ELi4ELi3EEENS4_18smem_ptr_flag_bitsILi32EEENSS_INS5_IJNSA_ILi8EEESH_EEENS5_IJSH_SB_EEEEEEEvNS4_8identityES11_S1B_vS1C_EENS_8epilogue10collective6detail29Sm90TmaWarpSpecializedAdapterINS1F_15DefaultEpilogueIfSJ_SJ_NS1E_6thread17LinearCombinationIfLi1EffLNS1J_9ScaleType4KindE0ELNS_15FloatRoundStyleE2EfEENS1_15EpilogueDefaultEEEEEvvEEEEvNT_6ParamsE --------------------------
	.section	.nv.shared._ZN7cutlass13device_kernelINS_4gemm6kernel13GemmUniversalIN4cute5tupleIJiiiiEEENS1_10collective13CollectiveMmaINS1_34MainloopSm90TmaGmmaWarpSpecializedILi7ENS5_IJNS4_1CILi1EEESB_SB_EEENS1_35KernelTmaWarpSpecializedCooperativeEEENS5_IJNSA_ILi128EEENSA_ILi256EEENSA_ILi32EEEEEEfNS5_IJlSB_lEEEfSJ_NS4_8TiledMMAINS4_8MMA_AtomIJNS4_4SM904GMMA30MMA_64x256x8_F32TF32TF32_SS_TNILNSN_7ScaleInE1ELSP_1EEEEEENS4_6LayoutINS5_IJNSA_ILi2EEESB_SB_EEENS5_IJSB_NSA_ILi0EEESV_EEEEENS5_IJNS4_10UnderscoreESY_SY_EEEEENS4_13SM90_TMA_LOADENS4_14ComposedLayoutINS4_7SwizzleILi3ELi4ELi3EEENS4_18smem_ptr_flag_bitsILi32EEENSS_INS5_IJNSA_ILi8EEESH_EEENS5_IJSH_SB_EEEEEEEvNS4_8identityES11_S1B_vS1C_EENS_8epilogue10collective6detail29Sm90TmaWarpSpecializedAdapterINS1F_15DefaultEpilogueIfSJ_SJ_NS1E_6thread17LinearCombinationIfLi1EffLNS1J_9ScaleType4KindE0ELNS_15FloatRoundStyleE2EfEENS1_15EpilogueDefaultEEEEEvvEEEEvNT_6ParamsE,"aw",@nobits
	.sectionflags	@""
	.align	16
	.zero		1024


//--------------------- .nv.shared.reserved.0     --------------------------
	.section	.nv.shared.reserved.0,"aw",@nobits
	.weak		__nv_reservedSMEM_offset_0_alias
	.size		__nv_reservedSMEM_offset_0_alias, 0, 0
	.other		__nv_reservedSMEM_offset_0_alias,@"STO_CUDA_RESERVED_SHARED STV_DEFAULT"
__nv_reservedSMEM_offset_0_alias:
	.zero		0


//--------------------- .nv.global                --------------------------
	.section	.nv.global,"aw",@nobits
.nv.global:
	.type		_ZN40_INTERNAL_7a0c644b_4_k_cu_c0ff3bde_257664cute1_E,@object
	.size		_ZN40_INTERNAL_7a0c644b_4_k_cu_c0ff3bde_257664cute1_E,(_ZN40_INTERNAL_7a0c644b_4_k_cu_c0ff3bde_257664cuda3std3__45__cpo6cbeginE - _ZN40_INTERNAL_7a0c644b_4_k_cu_c0ff3bde_257664cute1_E)
_ZN40_INTERNAL_7a0c644b_4_k_cu_c0ff3bde_257664cute1_E:
	.zero		1
	.type		_ZN40_INTERNAL_7a0c644b_4_k_cu_c0ff3bde_257664cuda3std3__45__cpo6cbeginE,@object
	.size		_ZN40_INTERNAL_7a0c644b_4_k_cu_c0ff3bde_257664cuda3std3__45__cpo6cbeginE,(_ZN40_INTERNAL_7a0c644b_4_k_cu_c0ff3bde_257664cuda3std3__48in_placeE - _ZN40_INTERNAL_7a0c644b_4_k_cu_c0ff3bde_257664cuda3std3__45__cpo6cbeginE)
_ZN40_INTERNAL_7a0c644b_4_k_cu_c0ff3bde_257664cuda3std3__45__cpo6cbeginE:
	.zero		1
	.type		_ZN40_INTERNAL_7a0c644b_4_k_cu_c0ff3bde_257664cuda3std3__48in_placeE,@object
	.size		_ZN40_INTERNAL_7a0c644b_4_k_cu_c0ff3bde_257664cuda3std3__48in_placeE,(_ZN40_INTERNAL_7a0c644b_4_k_cu_c0ff3bde_257664cuda3std6ranges3__45__cpo9iter_moveE - _ZN40_INTERNAL_7a0c644b_4_k_cu_c0ff3bde_257664cuda3std3__48in_placeE)
_ZN40_INTERNAL_7a0c644b_4_k_cu_c0ff3bde_257664cuda3std3__48in_placeE:
	.zero		1
	.type		_ZN40_INTERNAL_7a0c644b_4_k_cu_c0ff3bde_257664cuda3std6ranges3__45__cpo9iter_moveE,@object
	.size		_ZN40_INTERNAL_7a0c644b_4_k_cu_c0ff3bde_257664cuda3std6ranges3__45__cpo9iter_moveE,(_ZN40_INTERNAL_7a0c644b_4_k_cu_c0ff3bde_257664cuda3std3__45__cpo5beginE - _ZN40_INTERNAL_7a0c644b_4_k_cu_c0ff3bde_257664cuda3std6ranges3__45__cpo9iter_moveE)
_ZN40_INTERNAL_7a0c644b_4_k_cu_c0ff3bde_257664cuda3std6ranges3__45__cpo9iter_moveE:
	.zero		1
	.type		_ZN40_INTERNAL_7a0c644b_4_k_cu_c0ff3bde_257664cuda3std3__45__cpo5beginE,@object
	.size		_ZN40_INTERNAL_7a0c644b_4_k_cu_c0ff3bde_257664cuda3std3__45__cpo5beginE,(_ZN40_INTERNAL_7a0c644b_4_k_cu_c0ff3bde_257664cuda3std3__442_GLOBAL__N__7a0c644b_4_k_cu_c0ff3bde_257666ignoreE - _ZN40_INTERNAL_7a0c644b_4_k_cu_c0ff3bde_257664cuda3std3__45__cpo5beginE)
_ZN40_INTERNAL_7a0c644b_4_k_cu_c0ff3bde_257664cuda3std3__45__cpo5beginE:
	.zero		1
	.type		_ZN40_INTERNAL_7a0c644b_4_k_cu_c0ff3bde_257664cuda3std3__442_GLOBAL__N__7a0c644b_4_k_cu_c0ff3bde_257666ignoreE,@object
	.size		_ZN40_INTERNAL_7a0c644b_4_k_cu_c0ff3bde_257664cuda3std3__442_GLOBAL__N__7a0c644b_4_k_cu_c0ff3bde_257666ignoreE,(_ZN40_INTERNAL_7a0c644b_4_k_cu_c0ff3bde_257664cute7productE - _ZN40_INTERNAL_7a0c644b_4_k_cu_c0ff3bde_257664cuda3std3__442_GLOBAL__N__7a0c644b_4_k_cu_c0ff3bde_257666ignoreE)
_ZN40_INTERNAL_7a0c644b_4_k_cu_c0ff3bde_257664cuda3std3__442_GLOBAL__N__7a0c644b_4_k_cu_c0ff3bde_257666ignoreE:
	.zero		1
	.type		_ZN40_INTERNAL_7a0c644b_4_k_cu_c0ff3bde_257664cute7productE,@object
	.size		_ZN40_INTERNAL_7a0c644b_4_k_cu_c0ff3bde_257664cute7productE,(_ZN40_INTERNAL_7a0c644b_4_k_cu_c0ff3bde_257664cuda3std3__45__cpo3endE - _ZN40_INTERNAL_7a0c644b_4_k_cu_c0ff3bde_257664cute7productE)
_ZN40_INTERNAL_7a0c644b_4_k_cu_c0ff3bde_257664cute7productE:
	.zero		1
	.type		_ZN40_INTERNAL_7a0c644b_4_k_cu_c0ff3bde_257664cuda3std3__45__cpo3endE,@object
	.size		_ZN40_INTERNAL_7a0c644b_4_k_cu_c0ff3bde_257664cuda3std3__45__cpo3endE,(_ZN40_INTERNAL_7a0c644b_4_k_cu_c0ff3bde_257664cuda3std3__419piecewise_constructE - _ZN40_INTERNAL_7a0c644b_4_k_cu_c0ff3bde_257664cuda3std3__45__cpo3endE)
_ZN40_INTERNAL_7a0c644b_4_k_cu_c0ff3bde_257664cuda3std3__45__cpo3endE:
	.zero		1
	.type		_ZN40_INTERNAL_7a0c644b_4_k_cu_c0ff3bde_257664cuda3std3__419piecewise_constructE,@object
	.size		_ZN40_INTERNAL_7a0c644b_4_k_cu_c0ff3bde_257664cuda3std3__419piecewise_constructE,(_ZN40_INTERNAL_7a0c644b_4_k_cu_c0ff3bde_257664cuda3std3__45__cpo4cendE - _ZN40_INTERNAL_7a0c644b_4_k_cu_c0ff3bde_257664cuda3std3__419piecewise_constructE)
_ZN40_INTERNAL_7a0c644b_4_k_cu_c0ff3bde_257664cuda3std3__419piecewise_constructE:
	.zero		1
	.type		_ZN40_INTERNAL_7a0c644b_4_k_cu_c0ff3bde_257664cuda3std3__45__cpo4cendE,@object
	.size		_ZN40_INTERNAL_7a0c644b_4_k_cu_c0ff3bde_257664cuda3std3__45__cpo4cendE,(_ZN40_INTERNAL_7a0c644b_4_k_cu_c0ff3bde_257664cuda3std6ranges3__45__cpo4swapE - _ZN40_INTERNAL_7a0c644b_4_k_cu_c0ff3bde_257664cuda3std3__45__cpo4cendE)
_ZN40_INTERNAL_7a0c644b_4_k_cu_c0ff3bde_257664cuda3std3__45__cpo4cendE:
	.zero		1
	.type		_ZN40_INTERNAL_7a0c644b_4_k_cu_c0ff3bde_257664cuda3std6ranges3__45__cpo4swapE,@object
	.size		_ZN40_INTERNAL_7a0c644b_4_k_cu_c0ff3bde_257664cuda3std6ranges3__45__cpo4swapE,(.L_8 - _ZN40_INTERNAL_7a0c644b_4_k_cu_c0ff3bde_257664cuda3std6ranges3__45__cpo4swapE)
_ZN40_INTERNAL_7a0c644b_4_k_cu_c0ff3bde_257664cuda3std6ranges3__45__cpo4swapE:
	.zero		1
.L_8:


//--------------------- .nv.constant0._ZN7cutlass13device_kernelINS_4gemm6kernel13GemmUniversalIN4cute5tupleIJiiiiEEENS1_10collective13CollectiveMmaINS1_34MainloopSm90TmaGmmaWarpSpecializedILi7ENS5_IJNS4_1CILi1EEESB_SB_EEENS1_35KernelTmaWarpSpecializedCooperativeEEENS5_IJNSA_ILi128EEENSA_ILi256EEENSA_ILi32EEEEEEfNS5_IJlSB_lEEEfSJ_NS4_8TiledMMAINS4_8MMA_AtomIJNS4_4SM904GMMA30MMA_64x256x8_F32TF32TF32_SS_TNILNSN_7ScaleInE1ELSP_1EEEEEENS4_6LayoutINS5_IJNSA_ILi2EEESB_SB_EEENS5_IJSB_NSA_ILi0EEESV_EEEEENS5_IJNS4_10UnderscoreESY_SY_EEEEENS4_13SM90_TMA_LOADENS4_14ComposedLayoutINS4_7SwizzleILi3ELi4ELi3EEENS4_18smem_ptr_flag_bitsILi32EEENSS_INS5_IJNSA_ILi8EEESH_EEENS5_IJSH_SB_EEEEEEEvNS4_8identityES11_S1B_vS1C_EENS_8epilogue10collective6detail29Sm90TmaWarpSpecializedAdapterINS1F_15DefaultEpilogueIfSJ_SJ_NS1E_6thread17LinearCombinationIfLi1EffLNS1J_9ScaleType4KindE0ELNS_15FloatRoundStyleE2EfEENS1_15EpilogueDefaultEEEEEvvEEEEvNT_6ParamsE --------------------------
	.section	.nv.constant0._ZN7cutlass13device_kernelINS_4gemm6kernel13GemmUniversalIN4cute5tupleIJiiiiEEENS1_10collective13CollectiveMmaINS1_34MainloopSm90TmaGmmaWarpSpecializedILi7ENS5_IJNS4_1CILi1EEESB_SB_EEENS1_35KernelTmaWarpSpecializedCooperativeEEENS5_IJNSA_ILi128EEENSA_ILi256EEENSA_ILi32EEEEEEfNS5_IJlSB_lEEEfSJ_NS4_8TiledMMAINS4_8MMA_AtomIJNS4_4SM904GMMA30MMA_64x256x8_F32TF32TF32_SS_TNILNSN_7ScaleInE1ELSP_1EEEEEENS4_6LayoutINS5_IJNSA_ILi2EEESB_SB_EEENS5_IJSB_NSA_ILi0EEESV_EEEEENS5_IJNS4_10UnderscoreESY_SY_EEEEENS4_13SM90_TMA_LOADENS4_14ComposedLayoutINS4_7SwizzleILi3ELi4ELi3EEENS4_18smem_ptr_flag_bitsILi32EEENSS_INS5_IJNSA_ILi8EEESH_EEENS5_IJSH_SB_EEEEEEEvNS4_8identityES11_S1B_vS1C_EENS_8epilogue10collective6detail29Sm90TmaWarpSpecializedAdapterINS1F_15DefaultEpilogueIfSJ_SJ_NS1E_6thread17LinearCombinationIfLi1EffLNS1J_9ScaleType4KindE0ELNS_15FloatRoundStyleE2EfEENS1_15EpilogueDefaultEEEEEvvEEEEvNT_6ParamsE,"a",@progbits
	.sectionflags	@""
	.align	4
.nv.constant0._ZN7cutlass13device_kernelINS_4gemm6kernel13GemmUniversalIN4cute5tupleIJiiiiEEENS1_10collective13CollectiveMmaINS1_34MainloopSm90TmaGmmaWarpSpecializedILi7ENS5_IJNS4_1CILi1EEESB_SB_EEENS1_35KernelTmaWarpSpecializedCooperativeEEENS5_IJNSA_ILi128EEENSA_ILi256EEENSA_ILi32EEEEEEfNS5_IJlSB_lEEEfSJ_NS4_8TiledMMAINS4_8MMA_AtomIJNS4_4SM904GMMA30MMA_64x256x8_F32TF32TF32_SS_TNILNSN_7ScaleInE1ELSP_1EEEEEENS4_6LayoutINS5_IJNSA_ILi2EEESB_SB_EEENS5_IJSB_NSA_ILi0EEESV_EEEEENS5_IJNS4_10UnderscoreESY_SY_EEEEENS4_13SM90_TMA_LOADENS4_14ComposedLayoutINS4_7SwizzleILi3ELi4ELi3EEENS4_18smem_ptr_flag_bitsILi32EEENSS_INS5_IJNSA_ILi8EEESH_EEENS5_IJSH_SB_EEEEEEEvNS4_8identityES11_S1B_vS1C_EENS_8epilogue10collective6detail29Sm90TmaWarpSpecializedAdapterINS1F_15DefaultEpilogueIfSJ_SJ_NS1E_6thread17LinearCombinationIfLi1EffLNS1J_9ScaleType4KindE0ELNS_15FloatRoundStyleE2EfEENS1_15EpilogueDefaultEEEEEvvEEEEvNT_6ParamsE:
	.zero		1664


//--------------------- SYMBOLS --------------------------

	.type		.nv.reservedSmem.offset0,@object
	.size		.nv.reservedSmem.offset0,0x4
	.type		__assertfail,@function
